//
// Generated by NVIDIA NVVM Compiler
//
// Compiler Build ID: CL-36424714
// Cuda compilation tools, release 13.0, V13.0.88
// Based on NVVM 20.0.0
//

.version 9.0
.target sm_100
.address_size 64

	// .globl	_Z24mma_m16n8k16_fp16_kernelPK6__halfS1_PS_iii
// _ZZ25mma_m16n8k16_fp16_kernel2PK6__halfS1_PS_iiiE7a_shmem has been demoted
// _ZZ25mma_m16n8k16_fp16_kernel2PK6__halfS1_PS_iiiE7b_shmem has been demoted

.visible .entry _Z24mma_m16n8k16_fp16_kernelPK6__halfS1_PS_iii(
	.param .u64 .ptr .align 1 _Z24mma_m16n8k16_fp16_kernelPK6__halfS1_PS_iii_param_0,
	.param .u64 .ptr .align 1 _Z24mma_m16n8k16_fp16_kernelPK6__halfS1_PS_iii_param_1,
	.param .u64 .ptr .align 1 _Z24mma_m16n8k16_fp16_kernelPK6__halfS1_PS_iii_param_2,
	.param .u32 _Z24mma_m16n8k16_fp16_kernelPK6__halfS1_PS_iii_param_3,
	.param .u32 _Z24mma_m16n8k16_fp16_kernelPK6__halfS1_PS_iii_param_4,
	.param .u32 _Z24mma_m16n8k16_fp16_kernelPK6__halfS1_PS_iii_param_5
)
{
	.reg .b32 	%r<27>;
	.reg .b32 	%f<13>;
	.reg .b64 	%rd<25>;

	ld.param.u64 	%rd1, [_Z24mma_m16n8k16_fp16_kernelPK6__halfS1_PS_iii_param_0];
	ld.param.u64 	%rd2, [_Z24mma_m16n8k16_fp16_kernelPK6__halfS1_PS_iii_param_1];
	ld.param.u64 	%rd3, [_Z24mma_m16n8k16_fp16_kernelPK6__halfS1_PS_iii_param_2];
	ld.param.u32 	%r9, [_Z24mma_m16n8k16_fp16_kernelPK6__halfS1_PS_iii_param_3];
	ld.param.u32 	%r10, [_Z24mma_m16n8k16_fp16_kernelPK6__halfS1_PS_iii_param_4];
	ld.param.u32 	%r11, [_Z24mma_m16n8k16_fp16_kernelPK6__halfS1_PS_iii_param_5];
	cvta.to.global.u64 	%rd4, %rd2;
	mov.u32 	%r12, %tid.x;
	shr.u32 	%r13, %r12, 2;
	and.b32  	%r14, %r13, 7;
	mul.lo.s32 	%r15, %r11, %r14;
	cvt.s64.s32 	%rd5, %r15;
	shl.b32 	%r16, %r12, 1;
	and.b32  	%r17, %r16, 6;
	cvt.u64.u32 	%rd6, %r17;
	add.s64 	%rd7, %rd5, %rd6;
	shr.u32 	%r18, %r11, 31;
	add.s32 	%r19, %r11, %r18;
	shr.s32 	%r20, %r19, 1;
	shr.u32 	%r21, %r9, 31;
	add.s32 	%r22, %r9, %r21;
	shr.s32 	%r23, %r22, 1;
	cvta.to.global.u64 	%rd8, %rd1;
	shl.b64 	%rd9, %rd7, 1;
	add.s64 	%rd10, %rd8, %rd9;
	ld.global.u32 	%r1, [%rd10];
	mul.lo.s32 	%r24, %r23, %r11;
	mul.wide.s32 	%rd11, %r24, 2;
	add.s64 	%rd12, %rd10, %rd11;
	ld.global.u32 	%r2, [%rd12];
	mul.wide.s32 	%rd13, %r20, 2;
	add.s64 	%rd14, %rd10, %rd13;
	ld.global.u32 	%r3, [%rd14];
	add.s64 	%rd15, %rd14, %rd11;
	ld.global.u32 	%r4, [%rd15];
	add.s64 	%rd16, %rd4, %rd9;
	ld.global.u32 	%r5, [%rd16];
	add.s64 	%rd17, %rd16, %rd13;
	ld.global.u32 	%r6, [%rd17];
	mov.f32 	%f8, 0f00000000;
	// begin inline asm
	mma.sync.aligned.m16n8k16.row.col.f32.f16.f16.f32 {%f1, %f2, %f3, %f4},{%r1, %r2, %r3, %r4},{%r5, %r6},{%f8, %f8, %f8, %f8};

	// end inline asm
	mul.lo.s32 	%r25, %r10, %r23;
	mul.lo.s32 	%r26, %r10, %r14;
	cvt.s64.s32 	%rd18, %r26;
	add.s64 	%rd19, %rd18, %rd6;
	cvta.to.global.u64 	%rd20, %rd3;
	shl.b64 	%rd21, %rd19, 1;
	add.s64 	%rd22, %rd20, %rd21;
	// begin inline asm
	{ cvt.rn.f16x2.f32 %r7, %f2, %f1; }

	// end inline asm
	st.global.u32 	[%rd22], %r7;
	mul.wide.s32 	%rd23, %r25, 2;
	add.s64 	%rd24, %rd22, %rd23;
	// begin inline asm
	{ cvt.rn.f16x2.f32 %r8, %f4, %f3; }

	// end inline asm
	st.global.u32 	[%rd24], %r8;
	ret;

}
	// .globl	_Z25mma_m16n8k16_fp16_kernel2PK6__halfS1_PS_iii
.visible .entry _Z25mma_m16n8k16_fp16_kernel2PK6__halfS1_PS_iii(
	.param .u64 .ptr .align 1 _Z25mma_m16n8k16_fp16_kernel2PK6__halfS1_PS_iii_param_0,
	.param .u64 .ptr .align 1 _Z25mma_m16n8k16_fp16_kernel2PK6__halfS1_PS_iii_param_1,
	.param .u64 .ptr .align 1 _Z25mma_m16n8k16_fp16_kernel2PK6__halfS1_PS_iii_param_2,
	.param .u32 _Z25mma_m16n8k16_fp16_kernel2PK6__halfS1_PS_iii_param_3,
	.param .u32 _Z25mma_m16n8k16_fp16_kernel2PK6__halfS1_PS_iii_param_4,
	.param .u32 _Z25mma_m16n8k16_fp16_kernel2PK6__halfS1_PS_iii_param_5
)
{
	.reg .b32 	%r<53>;
	.reg .b32 	%f<7>;
	.reg .b64 	%rd<18>;
	// demoted variable
	.shared .align 2 .b8 _ZZ25mma_m16n8k16_fp16_kernel2PK6__halfS1_PS_iiiE7a_shmem[512];
	// demoted variable
	.shared .align 2 .b8 _ZZ25mma_m16n8k16_fp16_kernel2PK6__halfS1_PS_iiiE7b_shmem[256];
	ld.param.u64 	%rd1, [_Z25mma_m16n8k16_fp16_kernel2PK6__halfS1_PS_iii_param_0];
	ld.param.u64 	%rd2, [_Z25mma_m16n8k16_fp16_kernel2PK6__halfS1_PS_iii_param_1];
	ld.param.u64 	%rd3, [_Z25mma_m16n8k16_fp16_kernel2PK6__halfS1_PS_iii_param_2];
	ld.param.u32 	%r19, [_Z25mma_m16n8k16_fp16_kernel2PK6__halfS1_PS_iii_param_3];
	ld.param.u32 	%r20, [_Z25mma_m16n8k16_fp16_kernel2PK6__halfS1_PS_iii_param_4];
	ld.param.u32 	%r21, [_Z25mma_m16n8k16_fp16_kernel2PK6__halfS1_PS_iii_param_5];
	cvta.to.global.u64 	%rd4, %rd2;
	cvta.to.global.u64 	%rd5, %rd1;
	mov.u32 	%r22, %tid.x;
	and.b32  	%r23, %r22, 31;
	shr.u32 	%r24, %r23, 2;
	shl.b32 	%r25, %r22, 4;
	mov.u32 	%r26, _ZZ25mma_m16n8k16_fp16_kernel2PK6__halfS1_PS_iiiE7a_shmem;
	add.s32 	%r27, %r26, %r25;
	shl.b32 	%r28, %r22, 3;
	mul.wide.u32 	%rd6, %r28, 2;
	add.s64 	%rd7, %rd5, %rd6;
	ld.global.v4.f32 	{%f1, %f2, %f3, %f4}, [%rd7];
	st.shared.v4.f32 	[%r27], {%f1, %f2, %f3, %f4};
	mov.u32 	%r29, _ZZ25mma_m16n8k16_fp16_kernel2PK6__halfS1_PS_iiiE7b_shmem;
	add.s32 	%r30, %r29, %r28;
	shl.b32 	%r31, %r22, 2;
	mul.wide.u32 	%rd8, %r31, 2;
	add.s64 	%rd9, %rd4, %rd8;
	ld.global.v2.f32 	{%f5, %f6}, [%rd9];
	st.shared.v2.f32 	[%r30], {%f5, %f6};
	and.b32  	%r32, %r22, 15;
	mul.lo.s32 	%r33, %r21, %r32;
	shr.u32 	%r34, %r23, 4;
	shr.u32 	%r35, %r21, 31;
	add.s32 	%r36, %r21, %r35;
	shr.s32 	%r37, %r36, 1;
	mad.lo.s32 	%r38, %r37, %r34, %r33;
	and.b32  	%r39, %r22, 7;
	shl.b32 	%r40, %r22, 28;
	shr.s32 	%r41, %r40, 31;
	and.b32  	%r42, %r41, %r37;
	mad.lo.s32 	%r43, %r21, %r39, %r42;
	shl.b32 	%r44, %r38, 1;
	add.s32 	%r5, %r26, %r44;
	// begin inline asm
	ldmatrix.sync.aligned.m8n8.x4.shared.b16 {%r1, %r2, %r3, %r4}, [%r5];
	// end inline asm
	shl.b32 	%r45, %r43, 1;
	add.s32 	%r8, %r29, %r45;
	// begin inline asm
	ldmatrix.sync.aligned.m8n8.x2.shared.b16 {%r6, %r7}, [%r8];
	// end inline asm
	mov.b32 	%r18, 0;
	// begin inline asm
	mma.sync.aligned.m16n8k16.row.col.f16.f16.f16.f16 {%r9, %r10},{%r1, %r2, %r3, %r4},{%r6, %r7},{%r18, %r18};

	// end inline asm
	shr.u32 	%r46, %r19, 31;
	add.s32 	%r47, %r19, %r46;
	shr.s32 	%r48, %r47, 1;
	mul.lo.s32 	%r49, %r20, %r48;
	mul.lo.s32 	%r50, %r20, %r24;
	cvt.s64.s32 	%rd10, %r50;
	shl.b32 	%r51, %r22, 1;
	and.b32  	%r52, %r51, 6;
	cvt.u64.u32 	%rd11, %r52;
	add.s64 	%rd12, %rd10, %rd11;
	cvta.to.global.u64 	%rd13, %rd3;
	shl.b64 	%rd14, %rd12, 1;
	add.s64 	%rd15, %rd13, %rd14;
	st.global.u32 	[%rd15], %r9;
	mul.wide.s32 	%rd16, %r49, 2;
	add.s64 	%rd17, %rd15, %rd16;
	st.global.u32 	[%rd17], %r10;
	ret;

}
	// .globl	_Z19mma_fp16_ref_kernelPK6__halfS1_PS_iii
.visible .entry _Z19mma_fp16_ref_kernelPK6__halfS1_PS_iii(
	.param .u64 .ptr .align 1 _Z19mma_fp16_ref_kernelPK6__halfS1_PS_iii_param_0,
	.param .u64 .ptr .align 1 _Z19mma_fp16_ref_kernelPK6__halfS1_PS_iii_param_1,
	.param .u64 .ptr .align 1 _Z19mma_fp16_ref_kernelPK6__halfS1_PS_iii_param_2,
	.param .u32 _Z19mma_fp16_ref_kernelPK6__halfS1_PS_iii_param_3,
	.param .u32 _Z19mma_fp16_ref_kernelPK6__halfS1_PS_iii_param_4,
	.param .u32 _Z19mma_fp16_ref_kernelPK6__halfS1_PS_iii_param_5
)
{
	.reg .pred 	%p<13>;
	.reg .b16 	%rs<202>;
	.reg .b32 	%r<48>;
	.reg .b32 	%f<2>;
	.reg .b64 	%rd<43>;

	ld.param.u64 	%rd11, [_Z19mma_fp16_ref_kernelPK6__halfS1_PS_iii_param_0];
	ld.param.u64 	%rd12, [_Z19mma_fp16_ref_kernelPK6__halfS1_PS_iii_param_1];
	ld.param.u64 	%rd10, [_Z19mma_fp16_ref_kernelPK6__halfS1_PS_iii_param_2];
	ld.param.u32 	%r27, [_Z19mma_fp16_ref_kernelPK6__halfS1_PS_iii_param_3];
	ld.param.u32 	%r25, [_Z19mma_fp16_ref_kernelPK6__halfS1_PS_iii_param_4];
	ld.param.u32 	%r26, [_Z19mma_fp16_ref_kernelPK6__halfS1_PS_iii_param_5];
	cvta.to.global.u64 	%rd1, %rd12;
	cvta.to.global.u64 	%rd2, %rd11;
	mov.u32 	%r28, %ntid.x;
	mov.u32 	%r29, %ctaid.x;
	mov.u32 	%r30, %tid.x;
	mad.lo.s32 	%r1, %r28, %r29, %r30;
	mov.u32 	%r31, %ntid.y;
	mov.u32 	%r32, %ctaid.y;
	mov.u32 	%r33, %tid.y;
	mad.lo.s32 	%r2, %r31, %r32, %r33;
	setp.ge.s32 	%p1, %r2, %r27;
	setp.ge.s32 	%p2, %r1, %r25;
	or.pred  	%p3, %p1, %p2;
	@%p3 bra 	$L__BB2_15;
	mov.f32 	%f1, 0f00000000;
	// begin inline asm
	{  cvt.rn.f16.f32 %rs201, %f1;}

	// end inline asm
	setp.lt.s32 	%p4, %r26, 1;
	@%p4 bra 	$L__BB2_14;
	mul.lo.s32 	%r3, %r26, %r2;
	mul.lo.s32 	%r4, %r26, %r1;
	and.b32  	%r5, %r26, 15;
	setp.lt.u32 	%p5, %r26, 16;
	mov.b32 	%r44, 0;
	@%p5 bra 	$L__BB2_5;
	and.b32  	%r44, %r26, 2147483632;
	neg.s32 	%r42, %r44;
	mul.wide.u32 	%rd13, %r3, 2;
	add.s64 	%rd14, %rd13, %rd2;
	add.s64 	%rd41, %rd14, 16;
	add.s64 	%rd4, %rd1, 16;
	mov.u32 	%r41, %r4;
$L__BB2_4:
	.pragma "nounroll";
	mul.wide.s32 	%rd15, %r41, 2;
	add.s64 	%rd16, %rd4, %rd15;
	ld.global.u16 	%rs18, [%rd41+-16];
	ld.global.u16 	%rs19, [%rd16+-16];
	// begin inline asm
	{mul.f16 %rs17,%rs18,%rs19;
}
	// end inline asm
	// begin inline asm
	{add.f16 %rs20,%rs201,%rs17;
}
	// end inline asm
	ld.global.u16 	%rs24, [%rd41+-14];
	ld.global.u16 	%rs25, [%rd16+-14];
	// begin inline asm
	{mul.f16 %rs23,%rs24,%rs25;
}
	// end inline asm
	// begin inline asm
	{add.f16 %rs26,%rs20,%rs23;
}
	// end inline asm
	ld.global.u16 	%rs30, [%rd41+-12];
	ld.global.u16 	%rs31, [%rd16+-12];
	// begin inline asm
	{mul.f16 %rs29,%rs30,%rs31;
}
	// end inline asm
	// begin inline asm
	{add.f16 %rs32,%rs26,%rs29;
}
	// end inline asm
	ld.global.u16 	%rs36, [%rd41+-10];
	ld.global.u16 	%rs37, [%rd16+-10];
	// begin inline asm
	{mul.f16 %rs35,%rs36,%rs37;
}
	// end inline asm
	// begin inline asm
	{add.f16 %rs38,%rs32,%rs35;
}
	// end inline asm
	ld.global.u16 	%rs42, [%rd41+-8];
	ld.global.u16 	%rs43, [%rd16+-8];
	// begin inline asm
	{mul.f16 %rs41,%rs42,%rs43;
}
	// end inline asm
	// begin inline asm
	{add.f16 %rs44,%rs38,%rs41;
}
	// end inline asm
	ld.global.u16 	%rs48, [%rd41+-6];
	ld.global.u16 	%rs49, [%rd16+-6];
	// begin inline asm
	{mul.f16 %rs47,%rs48,%rs49;
}
	// end inline asm
	// begin inline asm
	{add.f16 %rs50,%rs44,%rs47;
}
	// end inline asm
	ld.global.u16 	%rs54, [%rd41+-4];
	ld.global.u16 	%rs55, [%rd16+-4];
	// begin inline asm
	{mul.f16 %rs53,%rs54,%rs55;
}
	// end inline asm
	// begin inline asm
	{add.f16 %rs56,%rs50,%rs53;
}
	// end inline asm
	ld.global.u16 	%rs60, [%rd41+-2];
	ld.global.u16 	%rs61, [%rd16+-2];
	// begin inline asm
	{mul.f16 %rs59,%rs60,%rs61;
}
	// end inline asm
	// begin inline asm
	{add.f16 %rs62,%rs56,%rs59;
}
	// end inline asm
	ld.global.u16 	%rs66, [%rd41];
	ld.global.u16 	%rs67, [%rd16];
	// begin inline asm
	{mul.f16 %rs65,%rs66,%rs67;
}
	// end inline asm
	// begin inline asm
	{add.f16 %rs68,%rs62,%rs65;
}
	// end inline asm
	ld.global.u16 	%rs72, [%rd41+2];
	ld.global.u16 	%rs73, [%rd16+2];
	// begin inline asm
	{mul.f16 %rs71,%rs72,%rs73;
}
	// end inline asm
	// begin inline asm
	{add.f16 %rs74,%rs68,%rs71;
}
	// end inline asm
	ld.global.u16 	%rs78, [%rd41+4];
	ld.global.u16 	%rs79, [%rd16+4];
	// begin inline asm
	{mul.f16 %rs77,%rs78,%rs79;
}
	// end inline asm
	// begin inline asm
	{add.f16 %rs80,%rs74,%rs77;
}
	// end inline asm
	ld.global.u16 	%rs84, [%rd41+6];
	ld.global.u16 	%rs85, [%rd16+6];
	// begin inline asm
	{mul.f16 %rs83,%rs84,%rs85;
}
	// end inline asm
	// begin inline asm
	{add.f16 %rs86,%rs80,%rs83;
}
	// end inline asm
	ld.global.u16 	%rs90, [%rd41+8];
	ld.global.u16 	%rs91, [%rd16+8];
	// begin inline asm
	{mul.f16 %rs89,%rs90,%rs91;
}
	// end inline asm
	// begin inline asm
	{add.f16 %rs92,%rs86,%rs89;
}
	// end inline asm
	ld.global.u16 	%rs96, [%rd41+10];
	ld.global.u16 	%rs97, [%rd16+10];
	// begin inline asm
	{mul.f16 %rs95,%rs96,%rs97;
}
	// end inline asm
	// begin inline asm
	{add.f16 %rs98,%rs92,%rs95;
}
	// end inline asm
	ld.global.u16 	%rs102, [%rd41+12];
	ld.global.u16 	%rs103, [%rd16+12];
	// begin inline asm
	{mul.f16 %rs101,%rs102,%rs103;
}
	// end inline asm
	// begin inline asm
	{add.f16 %rs104,%rs98,%rs101;
}
	// end inline asm
	ld.global.u16 	%rs108, [%rd41+14];
	ld.global.u16 	%rs109, [%rd16+14];
	// begin inline asm
	{mul.f16 %rs107,%rs108,%rs109;
}
	// end inline asm
	// begin inline asm
	{add.f16 %rs201,%rs104,%rs107;
}
	// end inline asm
	add.s32 	%r42, %r42, 16;
	add.s64 	%rd41, %rd41, 32;
	add.s32 	%r41, %r41, 16;
	setp.ne.s32 	%p6, %r42, 0;
	@%p6 bra 	$L__BB2_4;
$L__BB2_5:
	setp.eq.s32 	%p7, %r5, 0;
	@%p7 bra 	$L__BB2_14;
	and.b32  	%r13, %r26, 7;
	setp.lt.u32 	%p8, %r5, 8;
	@%p8 bra 	$L__BB2_8;
	add.s32 	%r35, %r44, %r3;
	mul.wide.u32 	%rd17, %r35, 2;
	add.s64 	%rd18, %rd2, %rd17;
	ld.global.u16 	%rs115, [%rd18];
	add.s32 	%r36, %r44, %r4;
	mul.wide.s32 	%rd19, %r36, 2;
	add.s64 	%rd20, %rd1, %rd19;
	ld.global.u16 	%rs116, [%rd20];
	// begin inline asm
	{mul.f16 %rs114,%rs115,%rs116;
}
	// end inline asm
	// begin inline asm
	{add.f16 %rs117,%rs201,%rs114;
}
	// end inline asm
	cvt.u64.u32 	%rd21, %r3;
	cvt.u64.u32 	%rd22, %r44;
	add.s64 	%rd23, %rd22, %rd21;
	shl.b64 	%rd24, %rd23, 1;
	add.s64 	%rd25, %rd2, %rd24;
	ld.global.u16 	%rs121, [%rd25+2];
	ld.global.u16 	%rs122, [%rd20+2];
	// begin inline asm
	{mul.f16 %rs120,%rs121,%rs122;
}
	// end inline asm
	// begin inline asm
	{add.f16 %rs123,%rs117,%rs120;
}
	// end inline asm
	ld.global.u16 	%rs127, [%rd25+4];
	ld.global.u16 	%rs128, [%rd20+4];
	// begin inline asm
	{mul.f16 %rs126,%rs127,%rs128;
}
	// end inline asm
	// begin inline asm
	{add.f16 %rs129,%rs123,%rs126;
}
	// end inline asm
	ld.global.u16 	%rs133, [%rd25+6];
	ld.global.u16 	%rs134, [%rd20+6];
	// begin inline asm
	{mul.f16 %rs132,%rs133,%rs134;
}
	// end inline asm
	// begin inline asm
	{add.f16 %rs135,%rs129,%rs132;
}
	// end inline asm
	ld.global.u16 	%rs139, [%rd25+8];
	ld.global.u16 	%rs140, [%rd20+8];
	// begin inline asm
	{mul.f16 %rs138,%rs139,%rs140;
}
	// end inline asm
	// begin inline asm
	{add.f16 %rs141,%rs135,%rs138;
}
	// end inline asm
	ld.global.u16 	%rs145, [%rd25+10];
	ld.global.u16 	%rs146, [%rd20+10];
	// begin inline asm
	{mul.f16 %rs144,%rs145,%rs146;
}
	// end inline asm
	// begin inline asm
	{add.f16 %rs147,%rs141,%rs144;
}
	// end inline asm
	ld.global.u16 	%rs151, [%rd25+12];
	ld.global.u16 	%rs152, [%rd20+12];
	// begin inline asm
	{mul.f16 %rs150,%rs151,%rs152;
}
	// end inline asm
	// begin inline asm
	{add.f16 %rs153,%rs147,%rs150;
}
	// end inline asm
	ld.global.u16 	%rs157, [%rd25+14];
	ld.global.u16 	%rs158, [%rd20+14];
	// begin inline asm
	{mul.f16 %rs156,%rs157,%rs158;
}
	// end inline asm
	// begin inline asm
	{add.f16 %rs201,%rs153,%rs156;
}
	// end inline asm
	add.s32 	%r44, %r44, 8;
$L__BB2_8:
	setp.eq.s32 	%p9, %r13, 0;
	@%p9 bra 	$L__BB2_14;
	and.b32  	%r16, %r26, 3;
	setp.lt.u32 	%p10, %r13, 4;
	@%p10 bra 	$L__BB2_11;
	add.s32 	%r37, %r44, %r3;
	mul.wide.u32 	%rd26, %r37, 2;
	add.s64 	%rd27, %rd2, %rd26;
	ld.global.u16 	%rs164, [%rd27];
	add.s32 	%r38, %r44, %r4;
	mul.wide.s32 	%rd28, %r38, 2;
	add.s64 	%rd29, %rd1, %rd28;
	ld.global.u16 	%rs165, [%rd29];
	// begin inline asm
	{mul.f16 %rs163,%rs164,%rs165;
}
	// end inline asm
	// begin inline asm
	{add.f16 %rs166,%rs201,%rs163;
}
	// end inline asm
	cvt.u64.u32 	%rd30, %r3;
	cvt.u64.u32 	%rd31, %r44;
	add.s64 	%rd32, %rd31, %rd30;
	shl.b64 	%rd33, %rd32, 1;
	add.s64 	%rd34, %rd2, %rd33;
	ld.global.u16 	%rs170, [%rd34+2];
	ld.global.u16 	%rs171, [%rd29+2];
	// begin inline asm
	{mul.f16 %rs169,%rs170,%rs171;
}
	// end inline asm
	// begin inline asm
	{add.f16 %rs172,%rs166,%rs169;
}
	// end inline asm
	ld.global.u16 	%rs176, [%rd34+4];
	ld.global.u16 	%rs177, [%rd29+4];
	// begin inline asm
	{mul.f16 %rs175,%rs176,%rs177;
}
	// end inline asm
	// begin inline asm
	{add.f16 %rs178,%rs172,%rs175;
}
	// end inline asm
	ld.global.u16 	%rs182, [%rd34+6];
	ld.global.u16 	%rs183, [%rd29+6];
	// begin inline asm
	{mul.f16 %rs181,%rs182,%rs183;
}
	// end inline asm
	// begin inline asm
	{add.f16 %rs201,%rs178,%rs181;
}
	// end inline asm
	add.s32 	%r44, %r44, 4;
$L__BB2_11:
	setp.eq.s32 	%p11, %r16, 0;
	@%p11 bra 	$L__BB2_14;
	add.s32 	%r47, %r44, %r4;
	add.s32 	%r39, %r44, %r3;
	mul.wide.u32 	%rd35, %r39, 2;
	add.s64 	%rd42, %rd2, %rd35;
	neg.s32 	%r46, %r16;
$L__BB2_13:
	.pragma "nounroll";
	mul.wide.s32 	%rd36, %r47, 2;
	add.s64 	%rd37, %rd1, %rd36;
	ld.global.u16 	%rs188, [%rd42];
	ld.global.u16 	%rs189, [%rd37];
	// begin inline asm
	{mul.f16 %rs187,%rs188,%rs189;
}
	// end inline asm
	// begin inline asm
	{add.f16 %rs201,%rs201,%rs187;
}
	// end inline asm
	add.s32 	%r47, %r47, 1;
	add.s64 	%rd42, %rd42, 2;
	add.s32 	%r46, %r46, 1;
	setp.ne.s32 	%p12, %r46, 0;
	@%p12 bra 	$L__BB2_13;
$L__BB2_14:
	mad.lo.s32 	%r40, %r25, %r2, %r1;
	cvta.to.global.u64 	%rd38, %rd10;
	mul.wide.s32 	%rd39, %r40, 2;
	add.s64 	%rd40, %rd38, %rd39;
	st.global.u16 	[%rd40], %rs201;
$L__BB2_15:
	ret;

}


// ===== COMPILED SASS (sm_100) =====

	.target	sm_100

	.elftype	@"ET_EXEC"


//--------------------- .note.nv.tkinfo           --------------------------
	.section	.note.nv.tkinfo,"",@"SHT_NOTE"
	.sectionflags	@"SHF_NOTE_NV_TKINFO"
	.tkinfo
        /*0018*/ 	.word	0x00000002
        /*0030*/ 	.string	""
        /*0030*/ 	.string	"ptxas"
        /*0030*/ 	.string	"Cuda compilation tools, release 13.0, V13.0.88"
        /*0030*/ 	.string	"Build cuda_13.0.r13.0/compiler.36424714_0"
        /*0030*/ 	.string	"-arch sm_100 -m 64 "



//--------------------- .note.nv.cuinfo           --------------------------
	.section	.note.nv.cuinfo,"",@"SHT_NOTE"
	.sectionflags	@"SHF_NOTE_NV_CUINFO"
        /*0018*/ 	.short	0x0002
        /*001a*/ 	.short	0x0064
        /*001c*/ 	.short	0x0082
	.zero		2


//--------------------- .nv.info                  --------------------------
	.section	.nv.info,"",@"SHT_CUDA_INFO"
	.align	4


	//----- nvinfo : EIATTR_REGCOUNT
	.align		4
        /*0000*/ 	.byte	0x04, 0x2f
        /*0002*/ 	.short	(.L_1 - .L_0)
	.align		4
.L_0:
        /*0004*/ 	.word	index@(_Z24mma_m16n8k16_fp16_kernelPK6__halfS1_PS_iii)
        /*0008*/ 	.word	0x0000001c


	//----- nvinfo : EIATTR_FRAME_SIZE
	.align		4
.L_1:
        /*000c*/ 	.byte	0x04, 0x11
        /*000e*/ 	.short	(.L_3 - .L_2)
	.align		4
.L_2:
        /*0010*/ 	.word	index@(_Z24mma_m16n8k16_fp16_kernelPK6__halfS1_PS_iii)
        /*0014*/ 	.word	0x00000000


	//----- nvinfo : EIATTR_REGCOUNT
	.align		4
.L_3:
        /*0018*/ 	.byte	0x04, 0x2f
        /*001a*/ 	.short	(.L_5 - .L_4)
	.align		4
.L_4:
        /*001c*/ 	.word	index@(_Z25mma_m16n8k16_fp16_kernel2PK6__halfS1_PS_iii)
        /*0020*/ 	.word	0x00000018


	//----- nvinfo : EIATTR_FRAME_SIZE
	.align		4
.L_5:
        /*0024*/ 	.byte	0x04, 0x11
        /*0026*/ 	.short	(.L_7 - .L_6)
	.align		4
.L_6:
        /*0028*/ 	.word	index@(_Z25mma_m16n8k16_fp16_kernel2PK6__halfS1_PS_iii)
        /*002c*/ 	.word	0x00000000


	//----- nvinfo : EIATTR_REGCOUNT
	.align		4
.L_7:
        /*0030*/ 	.byte	0x04, 0x2f
        /*0032*/ 	.short	(.L_9 - .L_8)
	.align		4
.L_8:
        /*0034*/ 	.word	index@(_Z19mma_fp16_ref_kernelPK6__halfS1_PS_iii)
        /*0038*/ 	.word	0x0000001f


	//----- nvinfo : EIATTR_FRAME_SIZE
	.align		4
.L_9:
        /*003c*/ 	.byte	0x04, 0x11
        /*003e*/ 	.short	(.L_11 - .L_10)
	.align		4
.L_10:
        /*0040*/ 	.word	index@(_Z19mma_fp16_ref_kernelPK6__halfS1_PS_iii)
        /*0044*/ 	.word	0x00000000


	//----- nvinfo : EIATTR_MIN_STACK_SIZE
	.align		4
.L_11:
        /*0048*/ 	.byte	0x04, 0x12
        /*004a*/ 	.short	(.L_13 - .L_12)
	.align		4
.L_12:
        /*004c*/ 	.word	index@(_Z19mma_fp16_ref_kernelPK6__halfS1_PS_iii)
        /*0050*/ 	.word	0x00000000


	//----- nvinfo : EIATTR_MIN_STACK_SIZE
	.align		4
.L_13:
        /*0054*/ 	.byte	0x04, 0x12
        /*0056*/ 	.short	(.L_15 - .L_14)
	.align		4
.L_14:
        /*0058*/ 	.word	index@(_Z25mma_m16n8k16_fp16_kernel2PK6__halfS1_PS_iii)
        /*005c*/ 	.word	0x00000000


	//----- nvinfo : EIATTR_MIN_STACK_SIZE
	.align		4
.L_15:
        /*0060*/ 	.byte	0x04, 0x12
        /*0062*/ 	.short	(.L_17 - .L_16)
	.align		4
.L_16:
        /*0064*/ 	.word	index@(_Z24mma_m16n8k16_fp16_kernelPK6__halfS1_PS_iii)
        /*0068*/ 	.word	0x00000000
.L_17:


//--------------------- .nv.compat                --------------------------
	.section	.nv.compat,"",@"SHT_CUDA_COMPAT_INFO"
	.align	4
        /*0000*/ 	.byte	0x02, 0x09, 0x00, 0x00, 0x02, 0x02, 0x01, 0x00, 0x02, 0x05, 0x05, 0x00, 0x03, 0x07, 0x01, 0x01
        /*0010*/ 	.byte	0x02, 0x03, 0x00, 0x00, 0x02, 0x06, 0x01, 0x00, 0x04, 0x0b, 0x08, 0x00, 0x09, 0x00, 0x00, 0x00
        /*0020*/ 	.byte	0x00, 0x00, 0x00, 0x00


//--------------------- .nv.info._Z19mma_fp16_ref_kernelPK6__halfS1_PS_iii --------------------------
	.section	.nv.info._Z19mma_fp16_ref_kernelPK6__halfS1_PS_iii,"",@"SHT_CUDA_INFO"
	.sectionflags	@""
	.align	4


	//----- nvinfo : EIATTR_CUDA_API_VERSION
	.align		4
        /*0000*/ 	.byte	0x04, 0x37
        /*0002*/ 	.short	(.L_19 - .L_18)
.L_18:
        /*0004*/ 	.word	0x00000082


	//----- nvinfo : EIATTR_KPARAM_INFO
	.align		4
.L_19:
        /*0008*/ 	.byte	0x04, 0x17
        /*000a*/ 	.short	(.L_21 - .L_20)
.L_20:
        /*000c*/ 	.word	0x00000000
        /*0010*/ 	.short	0x0005
        /*0012*/ 	.short	0x0020
        /*0014*/ 	.byte	0x00, 0xf0, 0x11, 0x00


	//----- nvinfo : EIATTR_KPARAM_INFO
	.align		4
.L_21:
        /*0018*/ 	.byte	0x04, 0x17
        /*001a*/ 	.short	(.L_23 - .L_22)
.L_22:
        /*001c*/ 	.word	0x00000000
        /*0020*/ 	.short	0x0004
        /*0022*/ 	.short	0x001c
        /*0024*/ 	.byte	0x00, 0xf0, 0x11, 0x00


	//----- nvinfo : EIATTR_KPARAM_INFO
	.align		4
.L_23:
        /*0028*/ 	.byte	0x04, 0x17
        /*002a*/ 	.short	(.L_25 - .L_24)
.L_24:
        /*002c*/ 	.word	0x00000000
        /*0030*/ 	.short	0x0003
        /*0032*/ 	.short	0x0018
        /*0034*/ 	.byte	0x00, 0xf0, 0x11, 0x00


	//----- nvinfo : EIATTR_KPARAM_INFO
	.align		4
.L_25:
        /*0038*/ 	.byte	0x04, 0x17
        /*003a*/ 	.short	(.L_27 - .L_26)
.L_26:
        /*003c*/ 	.word	0x00000000
        /*0040*/ 	.short	0x0002
        /*0042*/ 	.short	0x0010
        /*0044*/ 	.byte	0x00, 0xf5, 0x21, 0x00


	//----- nvinfo : EIATTR_KPARAM_INFO
	.align		4
.L_27:
        /*0048*/ 	.byte	0x04, 0x17
        /*004a*/ 	.short	(.L_29 - .L_28)
.L_28:
        /*004c*/ 	.word	0x00000000
        /*0050*/ 	.short	0x0001
        /*0052*/ 	.short	0x0008
        /*0054*/ 	.byte	0x00, 0xf5, 0x21, 0x00


	//----- nvinfo : EIATTR_KPARAM_INFO
	.align		4
.L_29:
        /*0058*/ 	.byte	0x04, 0x17
        /*005a*/ 	.short	(.L_31 - .L_30)
.L_30:
        /*005c*/ 	.word	0x00000000
        /*0060*/ 	.short	0x0000
        /*0062*/ 	.short	0x0000
        /*0064*/ 	.byte	0x00, 0xf5, 0x21, 0x00


	//----- nvinfo : EIATTR_SPARSE_MMA_MASK
	.align		4
.L_31:
        /*0068*/ 	.byte	0x03, 0x50
        /*006a*/ 	.short	0x0000


	//----- nvinfo : EIATTR_MAXREG_COUNT
	.align		4
        /*006c*/ 	.byte	0x03, 0x1b
        /*006e*/ 	.short	0x00ff


	//----- nvinfo : EIATTR_MERCURY_ISA_VERSION
	.align		4
        /*0070*/ 	.byte	0x03, 0x5f
        /*0072*/ 	.short	0x0101


	//----- nvinfo : EIATTR_VRC_CTA_INIT_COUNT
	.align		4
        /*0074*/ 	.byte	0x02, 0x4a
	.zero		1
	.zero		1


	//----- nvinfo : EIATTR_EXIT_INSTR_OFFSETS
	.align		4
        /*0078*/ 	.byte	0x04, 0x1c
        /*007a*/ 	.short	(.L_33 - .L_32)


	//   ....[0]....
.L_32:
        /*007c*/ 	.word	0x000000c0


	//   ....[1]....
        /*0080*/ 	.word	0x00000bb0


	//----- nvinfo : EIATTR_CBANK_PARAM_SIZE
	.align		4
.L_33:
        /*0084*/ 	.byte	0x03, 0x19
        /*0086*/ 	.short	0x0024


	//----- nvinfo : EIATTR_PARAM_CBANK
	.align		4
        /*0088*/ 	.byte	0x04, 0x0a
        /*008a*/ 	.short	(.L_35 - .L_34)
	.align		4
.L_34:
        /*008c*/ 	.word	index@(.nv.constant0._Z19mma_fp16_ref_kernelPK6__halfS1_PS_iii)
        /*0090*/ 	.short	0x0380
        /*0092*/ 	.short	0x0024


	//----- nvinfo : EIATTR_SW_WAR
	.align		4
.L_35:
        /*0094*/ 	.byte	0x04, 0x36
        /*0096*/ 	.short	(.L_37 - .L_36)
.L_36:
        /*0098*/ 	.word	0x00000008
.L_37:


//--------------------- .nv.info._Z25mma_m16n8k16_fp16_kernel2PK6__halfS1_PS_iii --------------------------
	.section	.nv.info._Z25mma_m16n8k16_fp16_kernel2PK6__halfS1_PS_iii,"",@"SHT_CUDA_INFO"
	.sectionflags	@""
	.align	4


	//----- nvinfo : EIATTR_CUDA_API_VERSION
	.align		4
        /*0000*/ 	.byte	0x04, 0x37
        /*0002*/ 	.short	(.L_39 - .L_38)
.L_38:
        /*0004*/ 	.word	0x00000082


	//----- nvinfo : EIATTR_KPARAM_INFO
	.align		4
.L_39:
        /*0008*/ 	.byte	0x04, 0x17
        /*000a*/ 	.short	(.L_41 - .L_40)
.L_40:
        /*000c*/ 	.word	0x00000000
        /*0010*/ 	.short	0x0005
        /*0012*/ 	.short	0x0020
        /*0014*/ 	.byte	0x00, 0xf0, 0x11, 0x00


	//----- nvinfo : EIATTR_KPARAM_INFO
	.align		4
.L_41:
        /*0018*/ 	.byte	0x04, 0x17
        /*001a*/ 	.short	(.L_43 - .L_42)
.L_42:
        /*001c*/ 	.word	0x00000000
        /*0020*/ 	.short	0x0004
        /*0022*/ 	.short	0x001c
        /*0024*/ 	.byte	0x00, 0xf0, 0x11, 0x00


	//----- nvinfo : EIATTR_KPARAM_INFO
	.align		4
.L_43:
        /*0028*/ 	.byte	0x04, 0x17
        /*002a*/ 	.short	(.L_45 - .L_44)
.L_44:
        /*002c*/ 	.word	0x00000000
        /*0030*/ 	.short	0x0003
        /*0032*/ 	.short	0x0018
        /*0034*/ 	.byte	0x00, 0xf0, 0x11, 0x00


	//----- nvinfo : EIATTR_KPARAM_INFO
	.align		4
.L_45:
        /*0038*/ 	.byte	0x04, 0x17
        /*003a*/ 	.short	(.L_47 - .L_46)
.L_46:
        /*003c*/ 	.word	0x00000000
        /*0040*/ 	.short	0x0002
        /*0042*/ 	.short	0x0010
        /*0044*/ 	.byte	0x00, 0xf5, 0x21, 0x00


	//----- nvinfo : EIATTR_KPARAM_INFO
	.align		4
.L_47:
        /*0048*/ 	.byte	0x04, 0x17
        /*004a*/ 	.short	(.L_49 - .L_48)
.L_48:
        /*004c*/ 	.word	0x00000000
        /*0050*/ 	.short	0x0001
        /*0052*/ 	.short	0x0008
        /*0054*/ 	.byte	0x00, 0xf5, 0x21, 0x00


	//----- nvinfo : EIATTR_KPARAM_INFO
	.align		4
.L_49:
        /*0058*/ 	.byte	0x04, 0x17
        /*005a*/ 	.short	(.L_51 - .L_50)
.L_50:
        /*005c*/ 	.word	0x00000000
        /*0060*/ 	.short	0x0000
        /*0062*/ 	.short	0x0000
        /*0064*/ 	.byte	0x00, 0xf5, 0x21, 0x00


	//----- nvinfo : EIATTR_SPARSE_MMA_MASK
	.align		4
.L_51:
        /*0068*/ 	.byte	0x03, 0x50
        /*006a*/ 	.short	0x0000


	//----- nvinfo : EIATTR_MAXREG_COUNT
	.align		4
        /*006c*/ 	.byte	0x03, 0x1b
        /*006e*/ 	.short	0x00ff


	//----- nvinfo : EIATTR_MERCURY_ISA_VERSION
	.align		4
        /*0070*/ 	.byte	0x03, 0x5f
        /*0072*/ 	.short	0x0101


	//----- nvinfo : EIATTR_VRC_CTA_INIT_COUNT
	.align		4
        /*0074*/ 	.byte	0x02, 0x4a
	.zero		1
	.zero		1


	//----- nvinfo : EIATTR_EXIT_INSTR_OFFSETS
	.align		4
        /*0078*/ 	.byte	0x04, 0x1c
        /*007a*/ 	.short	(.L_53 - .L_52)


	//   ....[0]....
.L_52:
        /*007c*/ 	.word	0x00000360


	//----- nvinfo : EIATTR_CBANK_PARAM_SIZE
	.align		4
.L_53:
        /*0080*/ 	.byte	0x03, 0x19
        /*0082*/ 	.short	0x0024


	//----- nvinfo : EIATTR_PARAM_CBANK
	.align		4
        /*0084*/ 	.byte	0x04, 0x0a
        /*0086*/ 	.short	(.L_55 - .L_54)
	.align		4
.L_54:
        /*0088*/ 	.word	index@(.nv.constant0._Z25mma_m16n8k16_fp16_kernel2PK6__halfS1_PS_iii)
        /*008c*/ 	.short	0x0380
        /*008e*/ 	.short	0x0024


	//----- nvinfo : EIATTR_SW_WAR
	.align		4
.L_55:
        /*0090*/ 	.byte	0x04, 0x36
        /*0092*/ 	.short	(.L_57 - .L_56)
.L_56:
        /*0094*/ 	.word	0x00000008
.L_57:


//--------------------- .nv.info._Z24mma_m16n8k16_fp16_kernelPK6__halfS1_PS_iii --------------------------
	.section	.nv.info._Z24mma_m16n8k16_fp16_kernelPK6__halfS1_PS_iii,"",@"SHT_CUDA_INFO"
	.sectionflags	@""
	.align	4


	//----- nvinfo : EIATTR_CUDA_API_VERSION
	.align		4
        /*0000*/ 	.byte	0x04, 0x37
        /*0002*/ 	.short	(.L_59 - .L_58)
.L_58:
        /*0004*/ 	.word	0x00000082


	//----- nvinfo : EIATTR_KPARAM_INFO
	.align		4
.L_59:
        /*0008*/ 	.byte	0x04, 0x17
        /*000a*/ 	.short	(.L_61 - .L_60)
.L_60:
        /*000c*/ 	.word	0x00000000
        /*0010*/ 	.short	0x0005
        /*0012*/ 	.short	0x0020
        /*0014*/ 	.byte	0x00, 0xf0, 0x11, 0x00


	//----- nvinfo : EIATTR_KPARAM_INFO
	.align		4
.L_61:
        /*0018*/ 	.byte	0x04, 0x17
        /*001a*/ 	.short	(.L_63 - .L_62)
.L_62:
        /*001c*/ 	.word	0x00000000
        /*0020*/ 	.short	0x0004
        /*0022*/ 	.short	0x001c
        /*0024*/ 	.byte	0x00, 0xf0, 0x11, 0x00


	//----- nvinfo : EIATTR_KPARAM_INFO
	.align		4
.L_63:
        /*0028*/ 	.byte	0x04, 0x17
        /*002a*/ 	.short	(.L_65 - .L_64)
.L_64:
        /*002c*/ 	.word	0x00000000
        /*0030*/ 	.short	0x0003
        /*0032*/ 	.short	0x0018
        /*0034*/ 	.byte	0x00, 0xf0, 0x11, 0x00


	//----- nvinfo : EIATTR_KPARAM_INFO
	.align		4
.L_65:
        /*0038*/ 	.byte	0x04, 0x17
        /*003a*/ 	.short	(.L_67 - .L_66)
.L_66:
        /*003c*/ 	.word	0x00000000
        /*0040*/ 	.short	0x0002
        /*0042*/ 	.short	0x0010
        /*0044*/ 	.byte	0x00, 0xf5, 0x21, 0x00


	//----- nvinfo : EIATTR_KPARAM_INFO
	.align		4
.L_67:
        /*0048*/ 	.byte	0x04, 0x17
        /*004a*/ 	.short	(.L_69 - .L_68)
.L_68:
        /*004c*/ 	.word	0x00000000
        /*0050*/ 	.short	0x0001
        /*0052*/ 	.short	0x0008
        /*0054*/ 	.byte	0x00, 0xf5, 0x21, 0x00


	//----- nvinfo : EIATTR_KPARAM_INFO
	.align		4
.L_69:
        /*0058*/ 	.byte	0x04, 0x17
        /*005a*/ 	.short	(.L_71 - .L_70)
.L_70:
        /*005c*/ 	.word	0x00000000
        /*0060*/ 	.short	0x0000
        /*0062*/ 	.short	0x0000
        /*0064*/ 	.byte	0x00, 0xf5, 0x21, 0x00


	//----- nvinfo : EIATTR_SPARSE_MMA_MASK
	.align		4
.L_71:
        /*0068*/ 	.byte	0x03, 0x50
        /*006a*/ 	.short	0x0000


	//----- nvinfo : EIATTR_MAXREG_COUNT
	.align		4
        /*006c*/ 	.byte	0x03, 0x1b
        /*006e*/ 	.short	0x00ff


	//----- nvinfo : EIATTR_MERCURY_ISA_VERSION
	.align		4
        /*0070*/ 	.byte	0x03, 0x5f
        /*0072*/ 	.short	0x0101


	//----- nvinfo : EIATTR_VRC_CTA_INIT_COUNT
	.align		4
        /*0074*/ 	.byte	0x02, 0x4a
	.zero		1
	.zero		1


	//----- nvinfo : EIATTR_EXIT_INSTR_OFFSETS
	.align		4
        /*0078*/ 	.byte	0x04, 0x1c
        /*007a*/ 	.short	(.L_73 - .L_72)


	//   ....[0]....
.L_72:
        /*007c*/ 	.word	0x00000300


	//----- nvinfo : EIATTR_CBANK_PARAM_SIZE
	.align		4
.L_73:
        /*0080*/ 	.byte	0x03, 0x19
        /*0082*/ 	.short	0x0024


	//----- nvinfo : EIATTR_PARAM_CBANK
	.align		4
        /*0084*/ 	.byte	0x04, 0x0a
        /*0086*/ 	.short	(.L_75 - .L_74)
	.align		4
.L_74:
        /*0088*/ 	.word	index@(.nv.constant0._Z24mma_m16n8k16_fp16_kernelPK6__halfS1_PS_iii)
        /*008c*/ 	.short	0x0380
        /*008e*/ 	.short	0x0024


	//----- nvinfo : EIATTR_SW_WAR
	.align		4
.L_75:
        /*0090*/ 	.byte	0x04, 0x36
        /*0092*/ 	.short	(.L_77 - .L_76)
.L_76:
        /*0094*/ 	.word	0x00000008
.L_77:


//--------------------- .nv.callgraph             --------------------------
	.section	.nv.callgraph,"",@"SHT_CUDA_CALLGRAPH"
	.align	4
	.sectionentsize	8
	.align		4
        /*0000*/ 	.word	0x00000000
	.align		4
        /*0004*/ 	.word	0xffffffff
	.align		4
        /*0008*/ 	.word	0x00000000
	.align		4
        /*000c*/ 	.word	0xfffffffe
	.align		4
        /*0010*/ 	.word	0x00000000
	.align		4
        /*0014*/ 	.word	0xfffffffd
	.align		4
        /*0018*/ 	.word	0x00000000
	.align		4
        /*001c*/ 	.word	0xfffffffc


//--------------------- .text._Z19mma_fp16_ref_kernelPK6__halfS1_PS_iii --------------------------
	.section	.text._Z19mma_fp16_ref_kernelPK6__halfS1_PS_iii,"ax",@progbits
	.align	128
        .global         _Z19mma_fp16_ref_kernelPK6__halfS1_PS_iii
        .type           _Z19mma_fp16_ref_kernelPK6__halfS1_PS_iii,@function
        .size           _Z19mma_fp16_ref_kernelPK6__halfS1_PS_iii,(.L_x_9 - _Z19mma_fp16_ref_kernelPK6__halfS1_PS_iii)
        .other          _Z19mma_fp16_ref_kernelPK6__halfS1_PS_iii,@"STO_CUDA_ENTRY STV_DEFAULT"
_Z19mma_fp16_ref_kernelPK6__halfS1_PS_iii:
.text._Z19mma_fp16_ref_kernelPK6__halfS1_PS_iii:
[----:B------:R-:W-:Y:S01]  /*0000*/  LDC R1, c[0x0][0x37c] ;  /* 0x0000df00ff017b82 */ /* 0x000fe20000000800 */
[----:B------:R-:W0:Y:S01]  /*0010*/  S2R R0, SR_CTAID.X ;  /* 0x0000000000007919 */ /* 0x000e220000002500 */
[----:B------:R-:W0:Y:S01]  /*0020*/  LDCU UR4, c[0x0][0x360] ;  /* 0x00006c00ff0477ac */ /* 0x000e220008000800 */
[----:B------:R-:W0:Y:S01]  /*0030*/  S2R R3, SR_TID.X ;  /* 0x0000000000037919 */ /* 0x000e220000002100 */
[----:B------:R-:W1:Y:S01]  /*0040*/  LDCU UR5, c[0x0][0x364] ;  /* 0x00006c80ff0577ac */ /* 0x000e620008000800 */
[----:B------:R-:W1:Y:S01]  /*0050*/  S2R R7, SR_CTAID.Y ;  /* 0x0000000000077919 */ /* 0x000e620000002600 */
[----:B------:R-:W2:Y:S01]  /*0060*/  LDCU.64 UR10, c[0x0][0x398] ;  /* 0x00007300ff0a77ac */ /* 0x000ea20008000a00 */
[----:B------:R-:W1:Y:S01]  /*0070*/  S2R R2, SR_TID.Y ;  /* 0x0000000000027919 */ /* 0x000e620000002200 */
[----:B0-----:R-:W-:-:S05]  /*0080*/  IMAD R0, R0, UR4, R3 ;  /* 0x0000000400007c24 */ /* 0x001fca000f8e0203 */
[----:B--2---:R-:W-:Y:S01]  /*0090*/  ISETP.GE.AND P0, PT, R0, UR11, PT ;  /* 0x0000000b00007c0c */ /* 0x004fe2000bf06270 */
[----:B-1----:R-:W-:-:S05]  /*00a0*/  IMAD R7, R7, UR5, R2 ;  /* 0x0000000507077c24 */ /* 0x002fca000f8e0202 */
[----:B------:R-:W-:-:S13]  /*00b0*/  ISETP.GE.OR P0, PT, R7, UR10, P0 ;  /* 0x0000000a07007c0c */ /* 0x000fda0008706670 */
[----:B------:R-:W-:Y:S05]  /*00c0*/  @P0 EXIT ;  /* 0x000000000000094d */ /* 0x000fea0003800000 */
[----:B------:R-:W0:Y:S01]  /*00d0*/  LDCU UR7, c[0x0][0x3a0] ;  /* 0x00007400ff0777ac */ /* 0x000e220008000800 */
[----:B------:R-:W-:Y:S01]  /*00e0*/  PRMT R14, RZ, 0x7610, R14 ;  /* 0x00007610ff0e7816 */ /* 0x000fe2000000000e */
[----:B------:R-:W1:Y:S01]  /*00f0*/  LDCU.64 UR12, c[0x0][0x358] ;  /* 0x00006b00ff0c77ac */ /* 0x000e620008000a00 */
[----:B0-----:R-:W-:-:S09]  /*0100*/  UISETP.GE.AND UP0, UPT, UR7, 0x1, UPT ;  /* 0x000000010700788c */ /* 0x001fd2000bf06270 */
[----:B-1----:R-:W-:Y:S05]  /*0110*/  BRA.U !UP0, `(.L_x_0) ;  /* 0x0000000908947547 */ /* 0x002fea000b800000 */
[----:B------:R-:W-:Y:S02]  /*0120*/  UISETP.GE.U32.AND UP1, UPT, UR7, 0x10, UPT ;  /* 0x000000100700788c */ /* 0x000fe4000bf26070 */
[----:B------:R-:W-:Y:S01]  /*0130*/  IMAD R8, R7, UR7, RZ ;  /* 0x0000000707087c24 */ /* 0x000fe2000f8e02ff */
[----:B------:R-:W-:Y:S02]  /*0140*/  ULOP3.LUT UR10, UR7, 0xf, URZ, 0xc0, !UPT ;  /* 0x0000000f070a7892 */ /* 0x000fe4000f8ec0ff */
[----:B------:R-:W-:Y:S01]  /*0150*/  IMAD R9, R0, UR7, RZ ;  /* 0x0000000700097c24 */ /* 0x000fe2000f8e02ff */
[----:B------:R-:W-:Y:S01]  /*0160*/  UMOV UR4, URZ ;  /* 0x000000ff00047c82 */ /* 0x000fe20008000000 */
[----:B------:R-:W-:Y:S02]  /*0170*/  UISETP.NE.AND UP0, UPT, UR10, URZ, UPT ;  /* 0x000000ff0a00728c */ /* 0x000fe4000bf05270 */
[----:B------:R-:W-:Y:S09]  /*0180*/  BRA.U !UP1, `(.L_x_1) ;  /* 0x00000005090c7547 */ /* 0x000ff2000b800000 */
[----:B------:R-:W0:Y:S01]  /*0190*/  LDC.64 R2, c[0x0][0x380] ;  /* 0x0000e000ff027b82 */ /* 0x000e220000000a00 */
[----:B------:R-:W1:Y:S01]  /*01a0*/  LDCU.64 UR8, c[0x0][0x388] ;  /* 0x00007100ff0877ac */ /* 0x000e620008000a00 */
[----:B------:R-:W-:Y:S01]  /*01b0*/  MOV R6, R9 ;  /* 0x0000000900067202 */ /* 0x000fe20000000f00 */
[----:B------:R-:W-:Y:S02]  /*01c0*/  ULOP3.LUT UR4, UR7, 0x7ffffff0, URZ, 0xc0, !UPT ;  /* 0x7ffffff007047892 */ /* 0x000fe4000f8ec0ff */
[----:B-1----:R-:W-:Y:S02]  /*01d0*/  UIADD3 UR5, UP1, UPT, UR8, 0x10, URZ ;  /* 0x0000001008057890 */ /* 0x002fe4000ff3e0ff */
[----:B------:R-:W-:Y:S02]  /*01e0*/  UIADD3 UR8, UPT, UPT, -UR4, URZ, URZ ;  /* 0x000000ff04087290 */ /* 0x000fe4000fffe1ff */
[----:B------:R-:W-:Y:S01]  /*01f0*/  UIADD3.X UR6, UPT, UPT, URZ, UR9, URZ, UP1, !UPT ;  /* 0x00000009ff067290 */ /* 0x000fe20008ffe4ff */
[----:B0-----:R-:W-:-:S03]  /*0200*/  IMAD.WIDE.U32 R2, R8, 0x2, R2 ;  /* 0x0000000208027825 */ /* 0x001fc600078e0002 */
[----:B------:R-:W-:-:S04]  /*0210*/  IADD3 R4, P0, PT, R2, 0x10, RZ ;  /* 0x0000001002047810 */ /* 0x000fc80007f1e0ff */
[----:B------:R-:W-:-:S09]  /*0220*/  IADD3.X R5, PT, PT, RZ, R3, RZ, P0, !PT ;  /* 0x00000003ff057210 */ /* 0x000fd200007fe4ff */
.L_x_2:
[----:B------:R-:W-:Y:S01]  /*0230*/  MOV R2, UR5 ;  /* 0x0000000500027c02 */ /* 0x000fe20008000f00 */
[----:B------:R-:W2:Y:S01]  /*0240*/  LDG.E.U16 R15, desc[UR12][R4.64+-0x10] ;  /* 0xfffff00c040f7981 */ /* 0x000ea2000c1e1500 */
[----:B------:R-:W-:-:S03]  /*0250*/  MOV R3, UR6 ;  /* 0x0000000600037c02 */ /* 0x000fc60008000f00 */
[----:B------:R-:W3:Y:S01]  /*0260*/  LDG.E.U16 R17, desc[UR12][R4.64+-0xe] ;  /* 0xfffff20c04117981 */ /* 0x000ee2000c1e1500 */
[----:B------:R-:W-:-:S03]  /*0270*/  IMAD.WIDE R2, R6, 0x2, R2 ;  /* 0x0000000206027825 */ /* 0x000fc600078e0202 */
[----:B------:R-:W4:Y:S04]  /*0280*/  LDG.E.U16 R18, desc[UR12][R4.64+-0xc] ;  /* 0xfffff40c04127981 */ /* 0x000f28000c1e1500 */
[----:B------:R-:W2:Y:S04]  /*0290*/  LDG.E.U16 R16, desc[UR12][R2.64+-0x10] ;  /* 0xfffff00c02107981 */ /* 0x000ea8000c1e1500 */
[----:B------:R-:W3:Y:S04]  /*02a0*/  LDG.E.U16 R24, desc[UR12][R2.64+-0xe] ;  /* 0xfffff20c02187981 */ /* 0x000ee8000c1e1500 */
[----:B------:R-:W4:Y:S04]  /*02b0*/  LDG.E.U16 R19, desc[UR12][R2.64+-0xc] ;  /* 0xfffff40c02137981 */ /* 0x000f28000c1e1500 */
[----:B------:R-:W5:Y:S04]  /*02c0*/  LDG.E.U16 R21, desc[UR12][R4.64+-0xa] ;  /* 0xfffff60c04157981 */ /* 0x000f68000c1e1500 */
        /* <DEDUP_REMOVED lines=9> */
[----:B------:R-:W5:Y:S01]  /*0360*/  LDG.E.U16 R27, desc[UR12][R4.64+0xe] ;  /* 0x00000e0c041b7981 */ /* 0x000f62000c1e1500 */
[----:B--2---:R-:W-:-:S03]  /*0370*/  HFMA2 R16, R15.H0_H0, R16.H0_H0, R14.H0_H0 ;  /* 0x200000100f107231 */ /* 0x004fc6000004080e */
[----:B------:R-:W2:Y:S01]  /*0380*/  LDG.E.U16 R14, desc[UR12][R4.64+-0x2] ;  /* 0xfffffe0c040e7981 */ /* 0x000ea2000c1e1500 */
[----:B---3--:R-:W-:-:S03]  /*0390*/  HFMA2 R24, R17.H0_H0, R24.H0_H0, R16.H0_H0 ;  /* 0x2000001811187231 */ /* 0x008fc60000040810 */
[----:B------:R-:W2:Y:S01]  /*03a0*/  LDG.E.U16 R15, desc[UR12][R2.64+-0x2] ;  /* 0xfffffe0c020f7981 */ /* 0x000ea2000c1e1500 */
[----:B----4-:R-:W-:-:S03]  /*03b0*/  HFMA2 R24, R18.H0_H0, R19.H0_H0, R24.H0_H0 ;  /* 0x2000001312187231 */ /* 0x010fc60000040818 */
[----:B------:R-:W3:Y:S04]  /*03c0*/  LDG.E.U16 R17, desc[UR12][R4.64] ;  /* 0x0000000c04117981 */ /* 0x000ee8000c1e1500 */
[----:B------:R-:W3:Y:S01]  /*03d0*/  LDG.E.U16 R16, desc[UR12][R2.64] ;  /* 0x0000000c02107981 */ /* 0x000ee2000c1e1500 */
[----:B-----5:R-:W-:-:S03]  /*03e0*/  HFMA2 R24, R21.H0_H0, R20.H0_H0, R24.H0_H0 ;  /* 0x2000001415187231 */ /* 0x020fc60000040818 */
[----:B------:R-:W4:Y:S04]  /*03f0*/  LDG.E.U16 R19, desc[UR12][R4.64+0x2] ;  /* 0x0000020c04137981 */ /* 0x000f28000c1e1500 */
[----:B------:R-:W4:Y:S01]  /*0400*/  LDG.E.U16 R18, desc[UR12][R2.64+0x2] ;  /* 0x0000020c02127981 */ /* 0x000f22000c1e1500 */
[----:B------:R-:W-:-:S03]  /*0410*/  HFMA2 R24, R23.H0_H0, R22.H0_H0, R24.H0_H0 ;  /* 0x2000001617187231 */ /* 0x000fc60000040818 */
[----:B------:R-:W5:Y:S04]  /*0420*/  LDG.E.U16 R21, desc[UR12][R4.64+0x4] ;  /* 0x0000040c04157981 */ /* 0x000f68000c1e1500 */
[----:B------:R-:W5:Y:S01]  /*0430*/  LDG.E.U16 R20, desc[UR12][R2.64+0x4] ;  /* 0x0000040c02147981 */ /* 0x000f62000c1e1500 */
[----:B------:R-:W-:-:S03]  /*0440*/  HFMA2 R24, R11.H0_H0, R10.H0_H0, R24.H0_H0 ;  /* 0x2000000a0b187231 */ /* 0x000fc60000040818 */
[----:B------:R-:W5:Y:S04]  /*0450*/  LDG.E.U16 R23, desc[UR12][R4.64+0x6] ;  /* 0x0000060c04177981 */ /* 0x000f68000c1e1500 */
[----:B------:R-:W5:Y:S04]  /*0460*/  LDG.E.U16 R22, desc[UR12][R2.64+0x6] ;  /* 0x0000060c02167981 */ /* 0x000f68000c1e1500 */
[----:B------:R-:W5:Y:S01]  /*0470*/  LDG.E.U16 R11, desc[UR12][R4.64+0x8] ;  /* 0x0000080c040b7981 */ /* 0x000f62000c1e1500 */
[----:B------:R-:W-:-:S03]  /*0480*/  HFMA2 R28, R13.H0_H0, R12.H0_H0, R24.H0_H0 ;  /* 0x2000000c0d1c7231 */ /* 0x000fc60000040818 */
[----:B------:R-:W5:Y:S04]  /*0490*/  LDG.E.U16 R10, desc[UR12][R2.64+0x8] ;  /* 0x0000080c020a7981 */ /* 0x000f68000c1e1500 */
[----:B------:R-:W5:Y:S04]  /*04a0*/  LDG.E.U16 R24, desc[UR12][R2.64+0xa] ;  /* 0x00000a0c02187981 */ /* 0x000f68000c1e1500 */
[----:B------:R0:W5:Y:S04]  /*04b0*/  LDG.E.U16 R12, desc[UR12][R4.64+0xc] ;  /* 0x00000c0c040c7981 */ /* 0x000168000c1e1500 */
[----:B------:R-:W5:Y:S01]  /*04c0*/  LDG.E.U16 R13, desc[UR12][R2.64+0xc] ;  /* 0x00000c0c020d7981 */ /* 0x000f62000c1e1500 */
[----:B------:R-:W-:-:S04]  /*04d0*/  UIADD3 UR8, UPT, UPT, UR8, 0x10, URZ ;  /* 0x0000001008087890 */ /* 0x000fc8000fffe0ff */
[----:B------:R-:W-:Y:S01]  /*04e0*/  UISETP.NE.AND UP1, UPT, UR8, URZ, UPT ;  /* 0x000000ff0800728c */ /* 0x000fe2000bf25270 */
[----:B0-----:R-:W-:Y:S02]  /*04f0*/  IADD3 R4, P0, PT, R4, 0x20, RZ ;  /* 0x0000002004047810 */ /* 0x001fe40007f1e0ff */
[----:B------:R-:W-:Y:S02]  /*0500*/  IADD3 R6, PT, PT, R6, 0x10, RZ ;  /* 0x0000001006067810 */ /* 0x000fe40007ffe0ff */
[----:B------:R-:W-:Y:S01]  /*0510*/  IADD3.X R5, PT, PT, RZ, R5, RZ, P0, !PT ;  /* 0x00000005ff057210 */ /* 0x000fe200007fe4ff */
[----:B--2---:R-:W-:-:S04]  /*0520*/  HFMA2 R14, R14.H0_H0, R15.H0_H0, R28.H0_H0 ;  /* 0x2000000f0e0e7231 */ /* 0x004fc8000004081c */
[----:B---3--:R-:W-:-:S04]  /*0530*/  HFMA2 R14, R17.H0_H0, R16.H0_H0, R14.H0_H0 ;  /* 0x20000010110e7231 */ /* 0x008fc8000004080e */
[----:B----4-:R-:W-:-:S04]  /*0540*/  HFMA2 R14, R19.H0_H0, R18.H0_H0, R14.H0_H0 ;  /* 0x20000012130e7231 */ /* 0x010fc8000004080e */
[----:B-----5:R-:W-:-:S04]  /*0550*/  HFMA2 R14, R21.H0_H0, R20.H0_H0, R14.H0_H0 ;  /* 0x20000014150e7231 */ /* 0x020fc8000004080e */
[----:B------:R-:W-:-:S04]  /*0560*/  HFMA2 R14, R23.H0_H0, R22.H0_H0, R14.H0_H0 ;  /* 0x20000016170e7231 */ /* 0x000fc8000004080e */
[----:B------:R-:W-:-:S04]  /*0570*/  HFMA2 R10, R11.H0_H0, R10.H0_H0, R14.H0_H0 ;  /* 0x2000000a0b0a7231 */ /* 0x000fc8000004080e */
[----:B------:R-:W-:-:S04]  /*0580*/  HFMA2 R10, R25.H0_H0, R24.H0_H0, R10.H0_H0 ;  /* 0x20000018190a7231 */ /* 0x000fc8000004080a */
[----:B------:R-:W-:-:S04]  /*0590*/  HFMA2 R13, R12.H0_H0, R13.H0_H0, R10.H0_H0 ;  /* 0x2000000d0c0d7231 */ /* 0x000fc8000004080a */
[----:B------:R-:W-:Y:S01]  /*05a0*/  HFMA2 R14, R27.H0_H0, R26.H0_H0, R13.H0_H0 ;  /* 0x2000001a1b0e7231 */ /* 0x000fe2000004080d */
[----:B------:R-:W-:Y:S06]  /*05b0*/  BRA.U UP1, `(.L_x_2) ;  /* 0xfffffffd011c7547 */ /* 0x000fec000b83ffff */
.L_x_1:
[----:B------:R-:W-:Y:S05]  /*05c0*/  BRA.U !UP0, `(.L_x_0) ;  /* 0x0000000508687547 */ /* 0x000fea000b800000 */
[----:B------:R-:W-:Y:S02]  /*05d0*/  UISETP.GE.U32.AND UP0, UPT, UR10, 0x8, UPT ;  /* 0x000000080a00788c */ /* 0x000fe4000bf06070 */
[----:B------:R-:W-:-:S04]  /*05e0*/  ULOP3.LUT UR6, UR7, 0x7, URZ, 0xc0, !UPT ;  /* 0x0000000707067892 */ /* 0x000fc8000f8ec0ff */
[----:B------:R-:W-:-:S03]  /*05f0*/  UISETP.NE.AND UP1, UPT, UR6, URZ, UPT ;  /* 0x000000ff0600728c */ /* 0x000fc6000bf25270 */
[----:B------:R-:W-:Y:S08]  /*0600*/  BRA.U !UP0, `(.L_x_3) ;  /* 0x0000000108907547 */ /* 0x000ff0000b800000 */
[----:B------:R-:W0:Y:S01]  /*0610*/  LDC.64 R12, c[0x0][0x380] ;  /* 0x0000e000ff0c7b82 */ /* 0x000e220000000a00 */
[----:B------:R-:W1:Y:S01]  /*0620*/  LDCU.64 UR8, c[0x0][0x380] ;  /* 0x00007000ff0877ac */ /* 0x000e620008000a00 */
[C---:B------:R-:W-:Y:S02]  /*0630*/  IADD3 R3, PT, PT, R8.reuse, UR4, RZ ;  /* 0x0000000408037c10 */ /* 0x040fe4000fffe0ff */
[----:B------:R-:W-:Y:S02]  /*0640*/  IADD3 R6, P0, PT, R8, UR4, RZ ;  /* 0x0000000408067c10 */ /* 0x000fe4000ff1e0ff */
[----:B------:R-:W-:Y:S02]  /*0650*/  IADD3 R11, PT, PT, R9, UR4, RZ ;  /* 0x00000004090b7c10 */ /* 0x000fe4000fffe0ff */
[----:B------:R-:W2:Y:S01]  /*0660*/  LDC.64 R4, c[0x0][0x388] ;  /* 0x0000e200ff047b82 */ /* 0x000ea20000000a00 */
[----:B0-----:R-:W-:Y:S01]  /*0670*/  IMAD.WIDE.U32 R12, R3, 0x2, R12 ;  /* 0x00000002030c7825 */ /* 0x001fe200078e000c */
[----:B------:R-:W-:-:S02]  /*0680*/  IADD3.X R3, PT, PT, RZ, RZ, RZ, P0, !PT ;  /* 0x000000ffff037210 */ /* 0x000fc400007fe4ff */
[C---:B-1----:R-:W-:Y:S02]  /*0690*/  LEA R2, P0, R6.reuse, UR8, 0x1 ;  /* 0x0000000806027c11 */ /* 0x042fe4000f8008ff */
[----:B------:R-:W3:Y:S02]  /*06a0*/  LDG.E.U16 R17, desc[UR12][R12.64] ;  /* 0x0000000c0c117981 */ /* 0x000ee4000c1e1500 */
[----:B------:R-:W-:Y:S01]  /*06b0*/  LEA.HI.X R3, R6, UR9, R3, 0x1, P0 ;  /* 0x0000000906037c11 */ /* 0x000fe200080f0c03 */
[----:B--2---:R-:W-:-:S04]  /*06c0*/  IMAD.WIDE R4, R11, 0x2, R4 ;  /* 0x000000020b047825 */ /* 0x004fc800078e0204 */
[----:B------:R-:W2:Y:S04]  /*06d0*/  LDG.E.U16 R19, desc[UR12][R2.64+0x2] ;  /* 0x0000020c02137981 */ /* 0x000ea8000c1e1500 */
[----:B------:R-:W3:Y:S04]  /*06e0*/  LDG.E.U16 R16, desc[UR12][R4.64] ;  /* 0x0000000c04107981 */ /* 0x000ee8000c1e1500 */
[----:B------:R-:W2:Y:S04]  /*06f0*/  LDG.E.U16 R18, desc[UR12][R4.64+0x2] ;  /* 0x0000020c04127981 */ /* 0x000ea8000c1e1500 */
[----:B------:R-:W4:Y:S04]  /*0700*/  LDG.E.U16 R20, desc[UR12][R4.64+0x4] ;  /* 0x0000040c04147981 */ /* 0x000f28000c1e1500 */
        /* <DEDUP_REMOVED lines=10> */
[----:B------:R0:W5:Y:S01]  /*07b0*/  LDG.E.U16 R12, desc[UR12][R4.64+0xe] ;  /* 0x00000e0c040c7981 */ /* 0x000162000c1e1500 */
[----:B------:R-:W-:Y:S01]  /*07c0*/  UIADD3 UR4, UPT, UPT, UR4, 0x8, URZ ;  /* 0x0000000804047890 */ /* 0x000fe2000fffe0ff */
[----:B---3--:R-:W-:-:S04]  /*07d0*/  HFMA2 R16, R17.H0_H0, R16.H0_H0, R14.H0_H0 ;  /* 0x2000001011107231 */ /* 0x008fc8000004080e */
[----:B--2---:R-:W-:-:S04]  /*07e0*/  HFMA2 R16, R19.H0_H0, R18.H0_H0, R16.H0_H0 ;  /* 0x2000001213107231 */ /* 0x004fc80000040810 */
[----:B----4-:R-:W-:-:S04]  /*07f0*/  HFMA2 R16, R21.H0_H0, R20.H0_H0, R16.H0_H0 ;  /* 0x2000001415107231 */ /* 0x010fc80000040810 */
[----:B-----5:R-:W-:-:S04]  /*0800*/  HFMA2 R16, R23.H0_H0, R22.H0_H0, R16.H0_H0 ;  /* 0x2000001617107231 */ /* 0x020fc80000040810 */
[----:B0-----:R-:W-:-:S04]  /*0810*/  HFMA2 R5, R25.H0_H0, R24.H0_H0, R16.H0_H0 ;  /* 0x2000001819057231 */ /* 0x001fc80000040810 */
[----:B------:R-:W-:-:S04]  /*0820*/  HFMA2 R3, R15.H0_H0, R10.H0_H0, R5.H0_H0 ;  /* 0x2000000a0f037231 */ /* 0x000fc80000040805 */
[----:B------:R-:W-:-:S04]  /*0830*/  HFMA2 R3, R11.H0_H0, R6.H0_H0, R3.H0_H0 ;  /* 0x200000060b037231 */ /* 0x000fc80000040803 */
[----:B------:R-:W-:-:S07]  /*0840*/  HFMA2 R14, R13.H0_H0, R12.H0_H0, R3.H0_H0 ;  /* 0x2000000c0d0e7231 */ /* 0x000fce0000040803 */
.L_x_3:
        /* <DEDUP_REMOVED lines=13> */
[----:B-1----:R-:W-:-:S03]  /*0920*/  LEA R2, P0, R6, UR6, 0x1 ;  /* 0x0000000606027c11 */ /* 0x002fc6000f8008ff */
[----:B------:R-:W3:Y:S01]  /*0930*/  LDG.E.U16 R11, desc[UR12][R10.64] ;  /* 0x0000000c0a0b7981 */ /* 0x000ee2000c1e1500 */
        /* <DEDUP_REMOVED lines=8> */
[----:B------:R-:W5:Y:S01]  /*09c0*/  LDG.E.U16 R18, desc[UR12][R4.64+0x6] ;  /* 0x0000060c04127981 */ /* 0x000f62000c1e1500 */
[----:B------:R-:W-:Y:S01]  /*09d0*/  UIADD3 UR4, UPT, UPT, UR4, 0x4, URZ ;  /* 0x0000000404047890 */ /* 0x000fe2000fffe0ff */
[----:B---3--:R-:W-:-:S04]  /*09e0*/  HFMA2 R6, R11.H0_H0, R6.H0_H0, R14.H0_H0 ;  /* 0x200000060b067231 */ /* 0x008fc8000004080e */
[----:B--2---:R-:W-:-:S04]  /*09f0*/  HFMA2 R6, R13.H0_H0, R12.H0_H0, R6.H0_H0 ;  /* 0x2000000c0d067231 */ /* 0x004fc80000040806 */
[----:B----4-:R-:W-:-:S04]  /*0a00*/  HFMA2 R6, R15.H0_H0, R16.H0_H0, R6.H0_H0 ;  /* 0x200000100f067231 */ /* 0x010fc80000040806 */
[----:B-----5:R-:W-:-:S07]  /*0a10*/  HFMA2 R14, R17.H0_H0, R18.H0_H0, R6.H0_H0 ;  /* 0x20000012110e7231 */ /* 0x020fce0000040806 */
.L_x_4:
[----:B------:R-:W-:Y:S05]  /*0a20*/  BRA.U !UP1, `(.L_x_0) ;  /* 0x0000000109507547 */ /* 0x000fea000b800000 */
[----:B------:R-:W0:Y:S01]  /*0a30*/  LDC.64 R4, c[0x0][0x380] ;  /* 0x0000e000ff047b82 */ /* 0x000e220000000a00 */
[----:B------:R-:W-:Y:S01]  /*0a40*/  IADD3 R11, PT, PT, R8, UR4, RZ ;  /* 0x00000004080b7c10 */ /* 0x000fe2000fffe0ff */
[----:B------:R-:W-:-:S06]  /*0a50*/  UIADD3 UR5, UPT, UPT, -UR5, URZ, URZ ;  /* 0x000000ff05057290 */ /* 0x000fcc000fffe1ff */
[----:B------:R-:W1:Y:S01]  /*0a60*/  LDC.64 R2, c[0x0][0x388] ;  /* 0x0000e200ff027b82 */ /* 0x000e620000000a00 */
[----:B0-----:R-:W-:Y:S01]  /*0a70*/  IMAD.WIDE.U32 R4, R11, 0x2, R4 ;  /* 0x000000020b047825 */ /* 0x001fe200078e0004 */
[----:B------:R-:W-:Y:S02]  /*0a80*/  IADD3 R11, PT, PT, R9, UR4, RZ ;  /* 0x00000004090b7c10 */ /* 0x000fe4000fffe0ff */
[----:B------:R-:W-:Y:S02]  /*0a90*/  MOV R6, R4 ;  /* 0x0000000400067202 */ /* 0x000fe40000000f00 */
[----:B------:R-:W-:-:S07]  /*0aa0*/  MOV R13, R5 ;  /* 0x00000005000d7202 */ /* 0x000fce0000000f00 */
.L_x_5:
[----:B-1----:R-:W-:Y:S01]  /*0ab0*/  IMAD.WIDE R4, R11, 0x2, R2 ;  /* 0x000000020b047825 */ /* 0x002fe200078e0202 */
[----:B------:R-:W-:Y:S02]  /*0ac0*/  MOV R9, R13 ;  /* 0x0000000d00097202 */ /* 0x000fe40000000f00 */
[----:B------:R-:W-:-:S03]  /*0ad0*/  MOV R8, R6 ;  /* 0x0000000600087202 */ /* 0x000fc60000000f00 */
[----:B------:R-:W2:Y:S04]  /*0ae0*/  LDG.E.U16 R4, desc[UR12][R4.64] ;  /* 0x0000000c04047981 */ /* 0x000ea8000c1e1500 */
[----:B------:R-:W2:Y:S01]  /*0af0*/  LDG.E.U16 R9, desc[UR12][R8.64] ;  /* 0x0000000c08097981 */ /* 0x000ea2000c1e1500 */
[----:B------:R-:W-:Y:S01]  /*0b00*/  UIADD3 UR5, UPT, UPT, UR5, 0x1, URZ ;  /* 0x0000000105057890 */ /* 0x000fe2000fffe0ff */
[----:B------:R-:W-:Y:S02]  /*0b10*/  IADD3 R6, P0, PT, R6, 0x2, RZ ;  /* 0x0000000206067810 */ /* 0x000fe40007f1e0ff */
[----:B------:R-:W-:Y:S01]  /*0b20*/  IADD3 R11, PT, PT, R11, 0x1, RZ ;  /* 0x000000010b0b7810 */ /* 0x000fe20007ffe0ff */
[----:B------:R-:W-:Y:S01]  /*0b30*/  UISETP.NE.AND UP0, UPT, UR5, URZ, UPT ;  /* 0x000000ff0500728c */ /* 0x000fe2000bf05270 */
[----:B------:R-:W-:Y:S01]  /*0b40*/  IADD3.X R13, PT, PT, RZ, R13, RZ, P0, !PT ;  /* 0x0000000dff0d7210 */ /* 0x000fe200007fe4ff */
[----:B--2---:R-:W-:-:S07]  /*0b50*/  HFMA2 R14, R9.H0_H0, R4.H0_H0, R14.H0_H0 ;  /* 0x20000004090e7231 */ /* 0x004fce000004080e */
[----:B------:R-:W-:Y:S05]  /*0b60*/  BRA.U UP0, `(.L_x_5) ;  /* 0xfffffffd00d07547 */ /* 0x000fea000b83ffff */
.L_x_0:
[----:B------:R-:W0:Y:S01]  /*0b70*/  LDC.64 R2, c[0x0][0x390] ;  /* 0x0000e400ff027b82 */ /* 0x000e220000000a00 */
[----:B------:R-:W-:-:S04]  /*0b80*/  IMAD R7, R7, UR11, R0 ;  /* 0x0000000b07077c24 */ /* 0x000fc8000f8e0200 */
[----:B0-----:R-:W-:-:S05]  /*0b90*/  IMAD.WIDE R2, R7, 0x2, R2 ;  /* 0x0000000207027825 */ /* 0x001fca00078e0202 */
[----:B------:R-:W-:Y:S01]  /*0ba0*/  STG.E.U16 desc[UR12][R2.64], R14 ;  /* 0x0000000e02007986 */ /* 0x000fe2000c10150c */
[----:B------:R-:W-:Y:S05]  /*0bb0*/  EXIT ;  /* 0x000000000000794d */ /* 0x000fea0003800000 */
.L_x_6:
[----:B------:R-:W-:-:S00]  /*0bc0*/  BRA `(.L_x_6) ;  /* 0xfffffffc00fc7947 */ /* 0x000fc0000383ffff */
[----:B------:R-:W-:-:S00]  /*0bd0*/  NOP ;  /* 0x0000000000007918 */ /* 0x000fc00000000000 */
        /* <DEDUP_REMOVED lines=10> */
.L_x_9:


//--------------------- .text._Z25mma_m16n8k16_fp16_kernel2PK6__halfS1_PS_iii --------------------------
	.section	.text._Z25mma_m16n8k16_fp16_kernel2PK6__halfS1_PS_iii,"ax",@progbits
	.align	128
        .global         _Z25mma_m16n8k16_fp16_kernel2PK6__halfS1_PS_iii
        .type           _Z25mma_m16n8k16_fp16_kernel2PK6__halfS1_PS_iii,@function
        .size           _Z25mma_m16n8k16_fp16_kernel2PK6__halfS1_PS_iii,(.L_x_10 - _Z25mma_m16n8k16_fp16_kernel2PK6__halfS1_PS_iii)
        .other          _Z25mma_m16n8k16_fp16_kernel2PK6__halfS1_PS_iii,@"STO_CUDA_ENTRY STV_DEFAULT"
_Z25mma_m16n8k16_fp16_kernel2PK6__halfS1_PS_iii:
.text._Z25mma_m16n8k16_fp16_kernel2PK6__halfS1_PS_iii:
[----:B------:R-:W-:Y:S01]  /*0000*/  LDC R1, c[0x0][0x37c] ;  /* 0x0000df00ff017b82 */ /* 0x000fe20000000800 */
[----:B------:R-:W0:Y:S07]  /*0010*/  S2R R0, SR_TID.X ;  /* 0x0000000000007919 */ /* 0x000e2e0000002100 */
[----:B------:R-:W1:Y:S01]  /*0020*/  LDC.64 R4, c[0x0][0x380] ;  /* 0x0000e000ff047b82 */ /* 0x000e620000000a00 */
[----:B------:R-:W2:Y:S01]  /*0030*/  LDCU.64 UR8, c[0x0][0x358] ;  /* 0x00006b00ff0877ac */ /* 0x000ea20008000a00 */
[----:B------:R-:W3:Y:S06]  /*0040*/  LDCU UR10, c[0x0][0x3a0] ;  /* 0x00007400ff0a77ac */ /* 0x000eec0008000800 */
[----:B------:R-:W4:Y:S08]  /*0050*/  LDC.64 R2, c[0x0][0x388] ;  /* 0x0000e200ff027b82 */ /* 0x000f300000000a00 */
[----:B------:R-:W5:Y:S01]  /*0060*/  S2UR UR6, SR_CgaCtaId ;  /* 0x00000000000679c3 */ /* 0x000f620000008800 */
[----:B------:R-:W-:-:S07]  /*0070*/  UMOV UR4, 0x400 ;  /* 0x0000040000047882 */ /* 0x000fce0000000000 */
[----:B------:R-:W5:Y:S01]  /*0080*/  LDC.64 R16, c[0x0][0x398] ;  /* 0x0000e600ff107b82 */ /* 0x000f620000000a00 */
[C---:B0-----:R-:W-:Y:S02]  /*0090*/  IMAD.SHL.U32 R8, R0.reuse, 0x8, RZ ;  /* 0x0000000800087824 */ /* 0x041fe400078e00ff */
[----:B------:R-:W-:Y:S02]  /*00a0*/  IMAD.SHL.U32 R7, R0, 0x4, RZ ;  /* 0x0000000400077824 */ /* 0x000fe400078e00ff */
[----:B-1----:R-:W-:-:S04]  /*00b0*/  IMAD.WIDE.U32 R4, R8, 0x2, R4 ;  /* 0x0000000208047825 */ /* 0x002fc800078e0004 */
[----:B----4-:R-:W-:Y:S02]  /*00c0*/  IMAD.WIDE.U32 R2, R7, 0x2, R2 ;  /* 0x0000000207027825 */ /* 0x010fe400078e0002 */
[----:B--2---:R-:W2:Y:S04]  /*00d0*/  LDG.E.128 R4, desc[UR8][R4.64] ;  /* 0x0000000804047981 */ /* 0x004ea8000c1e1d00 */
[----:B------:R-:W4:Y:S01]  /*00e0*/  LDG.E.64 R2, desc[UR8][R2.64] ;  /* 0x0000000802027981 */ /* 0x000f22000c1e1b00 */
[----:B---3--:R-:W-:Y:S01]  /*00f0*/  ULEA.HI UR5, UR10, UR10, URZ, 0x1 ;  /* 0x0000000a0a057291 */ /* 0x008fe2000f8f08ff */
[C---:B------:R-:W-:Y:S01]  /*0100*/  IMAD.SHL.U32 R10, R0.reuse, 0x10000000, RZ ;  /* 0x10000000000a7824 */ /* 0x040fe200078e00ff */
[C---:B------:R-:W-:Y:S01]  /*0110*/  LOP3.LUT R9, R0.reuse, 0x1f, RZ, 0xc0, !PT ;  /* 0x0000001f00097812 */ /* 0x040fe200078ec0ff */
[----:B-----5:R-:W-:Y:S01]  /*0120*/  ULEA UR7, UR6, UR4, 0x18 ;  /* 0x0000000406077291 */ /* 0x020fe2000f8ec0ff */
[C---:B------:R-:W-:Y:S01]  /*0130*/  LOP3.LUT R12, R0.reuse, 0x7, RZ, 0xc0, !PT ;  /* 0x00000007000c7812 */ /* 0x040fe200078ec0ff */
[----:B------:R-:W-:Y:S01]  /*0140*/  USHF.R.S32.HI UR5, URZ, 0x1, UR5 ;  /* 0x00000001ff057899 */ /* 0x000fe20008011405 */
[----:B------:R-:W-:Y:S01]  /*0150*/  SHF.R.S32.HI R11, RZ, 0x1f, R10 ;  /* 0x0000001fff0b7819 */ /* 0x000fe2000001140a */
[----:B------:R-:W-:Y:S01]  /*0160*/  UIADD3 UR4, UPT, UPT, UR4, 0x200, URZ ;  /* 0x0000020004047890 */ /* 0x000fe2000fffe0ff */
[----:B------:R-:W-:-:S02]  /*0170*/  LOP3.LUT R10, R0, 0xf, RZ, 0xc0, !PT ;  /* 0x0000000f000a7812 */ /* 0x000fc400078ec0ff */
[----:B------:R-:W-:Y:S01]  /*0180*/  LEA R19, R0, UR7, 0x4 ;  /* 0x0000000700137c11 */ /* 0x000fe2000f8e20ff */
[----:B------:R-:W-:Y:S01]  /*0190*/  ULEA UR4, UR6, UR4, 0x18 ;  /* 0x0000000406047291 */ /* 0x000fe2000f8ec0ff */
[----:B------:R-:W-:Y:S01]  /*01a0*/  LOP3.LUT R13, R11, UR5, RZ, 0xc0, !PT ;  /* 0x000000050b0d7c12 */ /* 0x000fe2000f8ec0ff */
[----:B------:R-:W-:Y:S01]  /*01b0*/  IMAD R10, R10, UR10, RZ ;  /* 0x0000000a0a0a7c24 */ /* 0x000fe2000f8e02ff */
[--C-:B------:R-:W-:Y:S01]  /*01c0*/  SHF.R.U32.HI R11, RZ, 0x4, R9.reuse ;  /* 0x00000004ff0b7819 */ /* 0x100fe20000011609 */
[----:B------:R-:W-:Y:S01]  /*01d0*/  IMAD.SHL.U32 R0, R0, 0x2, RZ ;  /* 0x0000000200007824 */ /* 0x000fe200078e00ff */
[----:B------:R-:W-:Y:S01]  /*01e0*/  SHF.R.U32.HI R18, RZ, 0x2, R9 ;  /* 0x00000002ff127819 */ /* 0x000fe20000011609 */
[----:B------:R-:W-:Y:S01]  /*01f0*/  IMAD R12, R12, UR10, R13 ;  /* 0x0000000a0c0c7c24 */ /* 0x000fe2000f8e020d */
[----:B------:R-:W-:Y:S01]  /*0200*/  LEA.HI R16, R16, R16, RZ, 0x1 ;  /* 0x0000001010107211 */ /* 0x000fe200078f08ff */
[----:B------:R-:W-:Y:S01]  /*0210*/  IMAD R10, R11, UR5, R10 ;  /* 0x000000050b0a7c24 */ /* 0x000fe2000f8e020a */
[----:B------:R-:W-:Y:S01]  /*0220*/  LOP3.LUT R9, R0, 0x6, RZ, 0xc0, !PT ;  /* 0x0000000600097812 */ /* 0x000fe200078ec0ff */
[----:B------:R-:W-:Y:S01]  /*0230*/  IMAD R18, R18, R17, RZ ;  /* 0x0000001112127224 */ /* 0x000fe200078e02ff */
[----:B------:R-:W-:-:S02]  /*0240*/  LEA R20, R12, UR4, 0x1 ;  /* 0x000000040c147c11 */ /* 0x000fc4000f8e08ff */
[----:B------:R-:W-:Y:S02]  /*0250*/  LEA R12, R10, UR7, 0x1 ;  /* 0x000000070a0c7c11 */ /* 0x000fe4000f8e08ff */
[----:B------:R-:W0:Y:S01]  /*0260*/  LDC.64 R10, c[0x0][0x390] ;  /* 0x0000e400ff0a7b82 */ /* 0x000e220000000a00 */
[C---:B------:R-:W-:Y:S02]  /*0270*/  IADD3 R9, P0, PT, R18.reuse, R9, RZ ;  /* 0x0000000912097210 */ /* 0x040fe40007f1e0ff */
[----:B------:R-:W-:Y:S02]  /*0280*/  SHF.R.S32.HI R16, RZ, 0x1, R16 ;  /* 0x00000001ff107819 */ /* 0x000fe40000011410 */
[----:B------:R-:W-:Y:S02]  /*0290*/  LEA.HI.X.SX32 R18, R18, RZ, 0x1, P0 ;  /* 0x000000ff12127211 */ /* 0x000fe400000f0eff */
[----:B0-----:R-:W-:-:S04]  /*02a0*/  LEA R10, P0, R9, R10, 0x1 ;  /* 0x0000000a090a7211 */ /* 0x001fc800078008ff */
[----:B------:R-:W-:Y:S01]  /*02b0*/  LEA.HI.X R11, R9, R11, R18, 0x1, P0 ;  /* 0x0000000b090b7211 */ /* 0x000fe200000f0c12 */
[----:B--2---:R-:W-:Y:S04]  /*02c0*/  STS.128 [R19], R4 ;  /* 0x0000000413007388 */ /* 0x004fe80000000c00 */
[----:B----4-:R0:W-:Y:S04]  /*02d0*/  STS.64 [R8+UR4], R2 ;  /* 0x0000000208007988 */ /* 0x0101e80008000a04 */
[----:B------:R-:W-:Y:S04]  /*02e0*/  LDSM.16.M88.2 R20, [R20] ;  /* 0x000000001414783b */ /* 0x000fe80000000100 */
[----:B------:R-:W1:Y:S01]  /*02f0*/  LDSM.16.M88.4 R12, [R12] ;  /* 0x000000000c0c783b */ /* 0x000e620000000200 */
[----:B0-----:R-:W-:-:S04]  /*0300*/  IMAD R3, R16, R17, RZ ;  /* 0x0000001110037224 */ /* 0x001fc800078e02ff */
[----:B------:R-:W-:Y:S01]  /*0310*/  IMAD.WIDE R2, R3, 0x2, R10 ;  /* 0x0000000203027825 */ /* 0x000fe200078e020a */
[----:B-1----:R-:W-:-:S15]  /*0320*/  HMMA.16816.F16 R14, R12, R20, RZ ;  /* 0x000000140c0e723c */ /* 0x002fde00000008ff */
[----:B------:R-:W-:-:S04]  /*0330*/  NOP ;  /* 0x0000000000007918 */ /* 0x000fc80000000000 */
[----:B------:R-:W-:Y:S04]  /*0340*/  STG.E desc[UR8][R10.64], R14 ;  /* 0x0000000e0a007986 */ /* 0x000fe8000c101908 */
[----:B------:R-:W-:Y:S01]  /*0350*/  STG.E desc[UR8][R2.64], R15 ;  /* 0x0000000f02007986 */ /* 0x000fe2000c101908 */
[----:B------:R-:W-:Y:S05]  /*0360*/  EXIT ;  /* 0x000000000000794d */ /* 0x000fea0003800000 */
.L_x_7:
        /* <DEDUP_REMOVED lines=9> */
.L_x_10:


//--------------------- .text._Z24mma_m16n8k16_fp16_kernelPK6__halfS1_PS_iii --------------------------
	.section	.text._Z24mma_m16n8k16_fp16_kernelPK6__halfS1_PS_iii,"ax",@progbits
	.align	128
        .global         _Z24mma_m16n8k16_fp16_kernelPK6__halfS1_PS_iii
        .type           _Z24mma_m16n8k16_fp16_kernelPK6__halfS1_PS_iii,@function
        .size           _Z24mma_m16n8k16_fp16_kernelPK6__halfS1_PS_iii,(.L_x_11 - _Z24mma_m16n8k16_fp16_kernelPK6__halfS1_PS_iii)
        .other          _Z24mma_m16n8k16_fp16_kernelPK6__halfS1_PS_iii,@"STO_CUDA_ENTRY STV_DEFAULT"
_Z24mma_m16n8k16_fp16_kernelPK6__halfS1_PS_iii:
.text._Z24mma_m16n8k16_fp16_kernelPK6__halfS1_PS_iii:
[----:B------:R-:W-:Y:S01]  /*0000*/  LDC R1, c[0x0][0x37c] ;  /* 0x0000df00ff017b82 */ /* 0x000fe20000000800 */
[----:B------:R-:W0:Y:S07]  /*0010*/  S2R R0, SR_TID.X ;  /* 0x0000000000007919 */ /* 0x000e2e0000002100 */
[----:B------:R-:W1:Y:S01]  /*0020*/  LDC R21, c[0x0][0x3a0] ;  /* 0x0000e800ff157b82 */ /* 0x000e620000000800 */
[----:B------:R-:W2:Y:S01]  /*0030*/  LDCU.128 UR8, c[0x0][0x380] ;  /* 0x00007000ff0877ac */ /* 0x000ea20008000c00 */
[----:B------:R-:W3:Y:S06]  /*0040*/  LDCU.64 UR4, c[0x0][0x358] ;  /* 0x00006b00ff0477ac */ /* 0x000eec0008000a00 */
[----:B------:R-:W4:Y:S08]  /*0050*/  LDC.64 R2, c[0x0][0x398] ;  /* 0x0000e600ff027b82 */ /* 0x000f300000000a00 */
[----:B------:R-:W5:Y:S01]  /*0060*/  LDC.64 R24, c[0x0][0x390] ;  /* 0x0000e400ff187b82 */ /* 0x000f620000000a00 */
[----:B0-----:R-:W-:Y:S01]  /*0070*/  SHF.R.U32.HI R10, RZ, 0x2, R0 ;  /* 0x00000002ff0a7819 */ /* 0x001fe20000011600 */
[----:B------:R-:W-:Y:S01]  /*0080*/  IMAD.SHL.U32 R0, R0, 0x2, RZ ;  /* 0x0000000200007824 */ /* 0x000fe200078e00ff */
[----:B----4-:R-:W-:-:S02]  /*0090*/  LEA.HI R2, R2, R2, RZ, 0x1 ;  /* 0x0000000202027211 */ /* 0x010fc400078f08ff */
[----:B------:R-:W-:Y:S02]  /*00a0*/  LOP3.LUT R10, R10, 0x7, RZ, 0xc0, !PT ;  /* 0x000000070a0a7812 */ /* 0x000fe400078ec0ff */
[----:B------:R-:W-:Y:S02]  /*00b0*/  LOP3.LUT R0, R0, 0x6, RZ, 0xc0, !PT ;  /* 0x0000000600007812 */ /* 0x000fe400078ec0ff */
[----:B------:R-:W-:Y:S01]  /*00c0*/  SHF.R.S32.HI R2, RZ, 0x1, R2 ;  /* 0x00000001ff027819 */ /* 0x000fe20000011402 */
[----:B-1----:R-:W-:-:S05]  /*00d0*/  IMAD R5, R10, R21, RZ ;  /* 0x000000150a057224 */ /* 0x002fca00078e02ff */
[----:B------:R-:W-:-:S04]  /*00e0*/  IADD3 R4, P0, PT, R5, R0, RZ ;  /* 0x0000000005047210 */ /* 0x000fc80007f1e0ff */
[----:B------:R-:W-:Y:S01]  /*00f0*/  LEA.HI.X.SX32 R5, R5, RZ, 0x1, P0 ;  /* 0x000000ff05057211 */ /* 0x000fe200000f0eff */
[----:B------:R-:W-:-:S03]  /*0100*/  IMAD.SHL.U32 R12, R4, 0x2, RZ ;  /* 0x00000002040c7824 */ /* 0x000fc600078e00ff */
[----:B------:R-:W-:Y:S02]  /*0110*/  SHF.L.U64.HI R5, R4, 0x1, R5 ;  /* 0x0000000104057819 */ /* 0x000fe40000010205 */
[----:B--2---:R-:W-:Y:S02]  /*0120*/  IADD3 R8, P0, PT, R12, UR8, RZ ;  /* 0x000000080c087c10 */ /* 0x004fe4000ff1e0ff */
[-C--:B------:R-:W-:Y:S01]  /*0130*/  LEA.HI R4, R21, R21.reuse, RZ, 0x1 ;  /* 0x0000001515047211 */ /* 0x080fe200078f08ff */
[----:B------:R-:W-:Y:S01]  /*0140*/  IMAD R21, R2, R21, RZ ;  /* 0x0000001502157224 */ /* 0x000fe200078e02ff */
[----:B------:R-:W-:Y:S02]  /*0150*/  IADD3.X R9, PT, PT, R5, UR9, RZ, P0, !PT ;  /* 0x0000000905097c10 */ /* 0x000fe400087fe4ff */
[----:B------:R-:W-:Y:S02]  /*0160*/  SHF.R.S32.HI R23, RZ, 0x1, R4 ;  /* 0x00000001ff177819 */ /* 0x000fe40000011404 */
[----:B------:R-:W-:Y:S01]  /*0170*/  IADD3 R12, P1, PT, R12, UR10, RZ ;  /* 0x0000000a0c0c7c10 */ /* 0x000fe2000ff3e0ff */
[--C-:B------:R-:W-:Y:S01]  /*0180*/  IMAD.WIDE R16, R21, 0x2, R8.reuse ;  /* 0x0000000215107825 */ /* 0x100fe200078e0208 */
[----:B---3--:R-:W2:Y:S02]  /*0190*/  LDG.E R4, desc[UR4][R8.64] ;  /* 0x0000000408047981 */ /* 0x008ea4000c1e1900 */
[----:B------:R-:W-:Y:S01]  /*01a0*/  IADD3.X R13, PT, PT, R5, UR11, RZ, P1, !PT ;  /* 0x0000000b050d7c10 */ /* 0x000fe20008ffe4ff */
[C---:B------:R-:W-:Y:S01]  /*01b0*/  IMAD.WIDE R18, R23.reuse, 0x2, R8 ;  /* 0x0000000217127825 */ /* 0x040fe200078e0208 */
[----:B------:R-:W2:Y:S03]  /*01c0*/  LDG.E R5, desc[UR4][R16.64] ;  /* 0x0000000410057981 */ /* 0x000ea6000c1e1900 */
[----:B------:R-:W-:Y:S01]  /*01d0*/  IMAD.WIDE R22, R23, 0x2, R12 ;  /* 0x0000000217167825 */ /* 0x000fe200078e020c */
[----:B------:R-:W2:Y:S03]  /*01e0*/  LDG.E R14, desc[UR4][R12.64] ;  /* 0x000000040c0e7981 */ /* 0x000ea6000c1e1900 */
[----:B------:R-:W-:Y:S01]  /*01f0*/  IMAD.WIDE R20, R21, 0x2, R18 ;  /* 0x0000000215147825 */ /* 0x000fe200078e0212 */
[----:B------:R-:W2:Y:S04]  /*0200*/  LDG.E R15, desc[UR4][R22.64] ;  /* 0x00000004160f7981 */ /* 0x000ea8000c1e1900 */
[----:B------:R-:W2:Y:S04]  /*0210*/  LDG.E R6, desc[UR4][R18.64] ;  /* 0x0000000412067981 */ /* 0x000ea8000c1e1900 */
[----:B------:R-:W2:Y:S01]  /*0220*/  LDG.E R7, desc[UR4][R20.64] ;  /* 0x0000000414077981 */ /* 0x000ea2000c1e1900 */
[----:B------:R-:W-:-:S05]  /*0230*/  IMAD R11, R10, R3, RZ ;  /* 0x000000030a0b7224 */ /* 0x000fca00078e02ff */
[----:B------:R-:W-:-:S04]  /*0240*/  IADD3 R0, P0, PT, R0, R11, RZ ;  /* 0x0000000b00007210 */ /* 0x000fc80007f1e0ff */
[----:B------:R-:W-:Y:S02]  /*0250*/  LEA.HI.X.SX32 R11, R11, RZ, 0x1, P0 ;  /* 0x000000ff0b0b7211 */ /* 0x000fe400000f0eff */
[----:B-----5:R-:W-:Y:S01]  /*0260*/  LEA R10, P0, R0, R24, 0x1 ;  /* 0x00000018000a7211 */ /* 0x020fe200078008ff */
[----:B------:R-:W-:-:S03]  /*0270*/  IMAD R3, R2, R3, RZ ;  /* 0x0000000302037224 */ /* 0x000fc600078e02ff */
[----:B------:R-:W-:-:S03]  /*0280*/  LEA.HI.X R11, R0, R25, R11, 0x1, P0 ;  /* 0x00000019000b7211 */ /* 0x000fc600000f0c0b */
[----:B------:R-:W-:Y:S01]  /*0290*/  IMAD.WIDE R2, R3, 0x2, R10 ;  /* 0x0000000203027825 */ /* 0x000fe200078e020a */
[----:B--2---:R-:W-:-:S15]  /*02a0*/  HMMA.16816.F32 R4, R4, R14, RZ ;  /* 0x0000000e0404723c */ /* 0x004fde00000018ff */
[----:B------:R-:W-:-:S04]  /*02b0*/  NOP ;  /* 0x0000000000007918 */ /* 0x000fc80000000000 */
[----:B------:R-:W-:Y:S02]  /*02c0*/  F2FP.F16.F32.PACK_AB R5, R5, R4 ;  /* 0x000000040505723e */ /* 0x000fe400000000ff */
[----:B------:R-:W-:-:S03]  /*02d0*/  F2FP.F16.F32.PACK_AB R7, R7, R6 ;  /* 0x000000060707723e */ /* 0x000fc600000000ff */
[----:B------:R-:W-:Y:S04]  /*02e0*/  STG.E desc[UR4][R10.64], R5 ;  /* 0x000000050a007986 */ /* 0x000fe8000c101904 */
[----:B------:R-:W-:Y:S01]  /*02f0*/  STG.E desc[UR4][R2.64], R7 ;  /* 0x0000000702007986 */ /* 0x000fe2000c101904 */
[----:B------:R-:W-:Y:S05]  /*0300*/  EXIT ;  /* 0x000000000000794d */ /* 0x000fea0003800000 */
.L_x_8:
        /* <DEDUP_REMOVED lines=15> */
.L_x_11:


//--------------------- .nv.shared.reserved.0     --------------------------
	.section	.nv.shared.reserved.0,"aw",@nobits
	.weak		__nv_reservedSMEM_offset_0_alias
	.size		__nv_reservedSMEM_offset_0_alias, 0, 64
	.other		__nv_reservedSMEM_offset_0_alias,@"STO_CUDA_RESERVED_SHARED STV_DEFAULT"
__nv_reservedSMEM_offset_0_alias:
	.zero		0
	.zero		64


//--------------------- .nv.shared._Z25mma_m16n8k16_fp16_kernel2PK6__halfS1_PS_iii --------------------------
	.section	.nv.shared._Z25mma_m16n8k16_fp16_kernel2PK6__halfS1_PS_iii,"aw",@nobits
	.sectionflags	@""
	.align	2
.nv.shared._Z25mma_m16n8k16_fp16_kernel2PK6__halfS1_PS_iii:
	.zero		1792


//--------------------- .nv.constant0._Z19mma_fp16_ref_kernelPK6__halfS1_PS_iii --------------------------
	.section	.nv.constant0._Z19mma_fp16_ref_kernelPK6__halfS1_PS_iii,"a",@progbits
	.sectionflags	@""
	.align	4
.nv.constant0._Z19mma_fp16_ref_kernelPK6__halfS1_PS_iii:
	.zero		932


//--------------------- .nv.constant0._Z25mma_m16n8k16_fp16_kernel2PK6__halfS1_PS_iii --------------------------
	.section	.nv.constant0._Z25mma_m16n8k16_fp16_kernel2PK6__halfS1_PS_iii,"a",@progbits
	.sectionflags	@""
	.align	4
.nv.constant0._Z25mma_m16n8k16_fp16_kernel2PK6__halfS1_PS_iii:
	.zero		932


//--------------------- .nv.constant0._Z24mma_m16n8k16_fp16_kernelPK6__halfS1_PS_iii --------------------------
	.section	.nv.constant0._Z24mma_m16n8k16_fp16_kernelPK6__halfS1_PS_iii,"a",@progbits
	.sectionflags	@""
	.align	4
.nv.constant0._Z24mma_m16n8k16_fp16_kernelPK6__halfS1_PS_iii:
	.zero		932


//--------------------- SYMBOLS --------------------------

	.type		.nv.reservedSmem.offset0,@object
	.size		.nv.reservedSmem.offset0,0x4
	.type		.nv.reservedSmem.cap,@object
	.size		.nv.reservedSmem.cap,0x4
